//
// Generated by NVIDIA NVVM Compiler
//
// Compiler Build ID: CL-36424714
// Cuda compilation tools, release 13.0, V13.0.88
// Based on NVVM 20.0.0
//

.version 9.0
.target sm_100
.address_size 64

	// .globl	mymatmul_kernel0
// _ZZ16mymatmul_kernel0E11data_shared has been demoted
// _ZZ16mymatmul_kernel0E13kernel_shared has been demoted

.visible .entry mymatmul_kernel0(
	.param .u64 .ptr .align 1 mymatmul_kernel0_param_0,
	.param .u64 .ptr .align 1 mymatmul_kernel0_param_1,
	.param .u64 .ptr .align 1 mymatmul_kernel0_param_2
)
.maxntid 64
{
	.local .align 16 .b8 	__local_depot0[2048];
	.reg .b64 	%SP;
	.reg .b64 	%SPL;
	.reg .pred 	%p<10>;
	.reg .b32 	%r<141>;
	.reg .b32 	%f<628>;
	.reg .b64 	%rd<54>;
	// demoted variable
	.shared .align 4 .b8 _ZZ16mymatmul_kernel0E11data_shared[32768];
	// demoted variable
	.shared .align 4 .b8 _ZZ16mymatmul_kernel0E13kernel_shared[4096];
	mov.u64 	%SPL, __local_depot0;
	add.u64 	%rd1, %SPL, 0;
	add.s64 	%rd53, %rd1, 1024;
	mov.f32 	%f385, 0f00000000;
	st.local.v4.f32 	[%rd1], {%f385, %f385, %f385, %f385};
	st.local.v4.f32 	[%rd1+512], {%f385, %f385, %f385, %f385};
	st.local.v4.f32 	[%rd1+1024], {%f385, %f385, %f385, %f385};
	st.local.v4.f32 	[%rd1+1536], {%f385, %f385, %f385, %f385};
	st.local.v4.f32 	[%rd1+16], {%f385, %f385, %f385, %f385};
	st.local.v4.f32 	[%rd1+528], {%f385, %f385, %f385, %f385};
	st.local.v4.f32 	[%rd1+1040], {%f385, %f385, %f385, %f385};
	st.local.v4.f32 	[%rd1+1552], {%f385, %f385, %f385, %f385};
	st.local.v4.f32 	[%rd1+32], {%f385, %f385, %f385, %f385};
	st.local.v4.f32 	[%rd1+544], {%f385, %f385, %f385, %f385};
	st.local.v4.f32 	[%rd1+1056], {%f385, %f385, %f385, %f385};
	st.local.v4.f32 	[%rd1+1568], {%f385, %f385, %f385, %f385};
	st.local.v4.f32 	[%rd1+48], {%f385, %f385, %f385, %f385};
	st.local.v4.f32 	[%rd1+560], {%f385, %f385, %f385, %f385};
	st.local.v4.f32 	[%rd1+1072], {%f385, %f385, %f385, %f385};
	st.local.v4.f32 	[%rd1+1584], {%f385, %f385, %f385, %f385};
	st.local.v4.f32 	[%rd1+64], {%f385, %f385, %f385, %f385};
	st.local.v4.f32 	[%rd1+576], {%f385, %f385, %f385, %f385};
	st.local.v4.f32 	[%rd1+1088], {%f385, %f385, %f385, %f385};
	st.local.v4.f32 	[%rd1+1600], {%f385, %f385, %f385, %f385};
	st.local.v4.f32 	[%rd1+80], {%f385, %f385, %f385, %f385};
	st.local.v4.f32 	[%rd1+592], {%f385, %f385, %f385, %f385};
	st.local.v4.f32 	[%rd1+1104], {%f385, %f385, %f385, %f385};
	st.local.v4.f32 	[%rd1+1616], {%f385, %f385, %f385, %f385};
	st.local.v4.f32 	[%rd1+96], {%f385, %f385, %f385, %f385};
	st.local.v4.f32 	[%rd1+608], {%f385, %f385, %f385, %f385};
	st.local.v4.f32 	[%rd1+1120], {%f385, %f385, %f385, %f385};
	st.local.v4.f32 	[%rd1+1632], {%f385, %f385, %f385, %f385};
	st.local.v4.f32 	[%rd1+112], {%f385, %f385, %f385, %f385};
	st.local.v4.f32 	[%rd1+624], {%f385, %f385, %f385, %f385};
	st.local.v4.f32 	[%rd1+1136], {%f385, %f385, %f385, %f385};
	st.local.v4.f32 	[%rd1+1648], {%f385, %f385, %f385, %f385};
	st.local.v4.f32 	[%rd1+128], {%f385, %f385, %f385, %f385};
	st.local.v4.f32 	[%rd1+640], {%f385, %f385, %f385, %f385};
	st.local.v4.f32 	[%rd1+1152], {%f385, %f385, %f385, %f385};
	st.local.v4.f32 	[%rd1+1664], {%f385, %f385, %f385, %f385};
	st.local.v4.f32 	[%rd1+144], {%f385, %f385, %f385, %f385};
	st.local.v4.f32 	[%rd1+656], {%f385, %f385, %f385, %f385};
	st.local.v4.f32 	[%rd1+1168], {%f385, %f385, %f385, %f385};
	st.local.v4.f32 	[%rd1+1680], {%f385, %f385, %f385, %f385};
	st.local.v4.f32 	[%rd1+160], {%f385, %f385, %f385, %f385};
	st.local.v4.f32 	[%rd1+672], {%f385, %f385, %f385, %f385};
	st.local.v4.f32 	[%rd1+1184], {%f385, %f385, %f385, %f385};
	st.local.v4.f32 	[%rd1+1696], {%f385, %f385, %f385, %f385};
	st.local.v4.f32 	[%rd1+176], {%f385, %f385, %f385, %f385};
	st.local.v4.f32 	[%rd1+688], {%f385, %f385, %f385, %f385};
	st.local.v4.f32 	[%rd1+1200], {%f385, %f385, %f385, %f385};
	st.local.v4.f32 	[%rd1+1712], {%f385, %f385, %f385, %f385};
	st.local.v4.f32 	[%rd1+192], {%f385, %f385, %f385, %f385};
	st.local.v4.f32 	[%rd1+704], {%f385, %f385, %f385, %f385};
	st.local.v4.f32 	[%rd1+1216], {%f385, %f385, %f385, %f385};
	st.local.v4.f32 	[%rd1+1728], {%f385, %f385, %f385, %f385};
	st.local.v4.f32 	[%rd1+208], {%f385, %f385, %f385, %f385};
	st.local.v4.f32 	[%rd1+720], {%f385, %f385, %f385, %f385};
	st.local.v4.f32 	[%rd1+1232], {%f385, %f385, %f385, %f385};
	st.local.v4.f32 	[%rd1+1744], {%f385, %f385, %f385, %f385};
	st.local.v4.f32 	[%rd1+224], {%f385, %f385, %f385, %f385};
	st.local.v4.f32 	[%rd1+736], {%f385, %f385, %f385, %f385};
	st.local.v4.f32 	[%rd1+1248], {%f385, %f385, %f385, %f385};
	st.local.v4.f32 	[%rd1+1760], {%f385, %f385, %f385, %f385};
	st.local.v4.f32 	[%rd1+240], {%f385, %f385, %f385, %f385};
	st.local.v4.f32 	[%rd1+752], {%f385, %f385, %f385, %f385};
	st.local.v4.f32 	[%rd1+1264], {%f385, %f385, %f385, %f385};
	st.local.v4.f32 	[%rd1+1776], {%f385, %f385, %f385, %f385};
	st.local.v4.f32 	[%rd1+256], {%f385, %f385, %f385, %f385};
	st.local.v4.f32 	[%rd1+768], {%f385, %f385, %f385, %f385};
	st.local.v4.f32 	[%rd1+1280], {%f385, %f385, %f385, %f385};
	st.local.v4.f32 	[%rd1+1792], {%f385, %f385, %f385, %f385};
	st.local.v4.f32 	[%rd1+272], {%f385, %f385, %f385, %f385};
	st.local.v4.f32 	[%rd1+784], {%f385, %f385, %f385, %f385};
	st.local.v4.f32 	[%rd1+1296], {%f385, %f385, %f385, %f385};
	st.local.v4.f32 	[%rd1+1808], {%f385, %f385, %f385, %f385};
	st.local.v4.f32 	[%rd1+288], {%f385, %f385, %f385, %f385};
	st.local.v4.f32 	[%rd1+800], {%f385, %f385, %f385, %f385};
	st.local.v4.f32 	[%rd1+1312], {%f385, %f385, %f385, %f385};
	st.local.v4.f32 	[%rd1+1824], {%f385, %f385, %f385, %f385};
	st.local.v4.f32 	[%rd1+304], {%f385, %f385, %f385, %f385};
	st.local.v4.f32 	[%rd1+816], {%f385, %f385, %f385, %f385};
	st.local.v4.f32 	[%rd1+1328], {%f385, %f385, %f385, %f385};
	st.local.v4.f32 	[%rd1+1840], {%f385, %f385, %f385, %f385};
	st.local.v4.f32 	[%rd1+320], {%f385, %f385, %f385, %f385};
	st.local.v4.f32 	[%rd1+832], {%f385, %f385, %f385, %f385};
	st.local.v4.f32 	[%rd1+1344], {%f385, %f385, %f385, %f385};
	st.local.v4.f32 	[%rd1+1856], {%f385, %f385, %f385, %f385};
	st.local.v4.f32 	[%rd1+336], {%f385, %f385, %f385, %f385};
	st.local.v4.f32 	[%rd1+848], {%f385, %f385, %f385, %f385};
	st.local.v4.f32 	[%rd1+1360], {%f385, %f385, %f385, %f385};
	st.local.v4.f32 	[%rd1+1872], {%f385, %f385, %f385, %f385};
	st.local.v4.f32 	[%rd1+352], {%f385, %f385, %f385, %f385};
	st.local.v4.f32 	[%rd1+864], {%f385, %f385, %f385, %f385};
	st.local.v4.f32 	[%rd1+1376], {%f385, %f385, %f385, %f385};
	st.local.v4.f32 	[%rd1+1888], {%f385, %f385, %f385, %f385};
	st.local.v4.f32 	[%rd1+368], {%f385, %f385, %f385, %f385};
	st.local.v4.f32 	[%rd1+880], {%f385, %f385, %f385, %f385};
	st.local.v4.f32 	[%rd1+1392], {%f385, %f385, %f385, %f385};
	st.local.v4.f32 	[%rd1+1904], {%f385, %f385, %f385, %f385};
	st.local.v4.f32 	[%rd1+384], {%f385, %f385, %f385, %f385};
	st.local.v4.f32 	[%rd1+896], {%f385, %f385, %f385, %f385};
	st.local.v4.f32 	[%rd1+1408], {%f385, %f385, %f385, %f385};
	st.local.v4.f32 	[%rd1+1920], {%f385, %f385, %f385, %f385};
	st.local.v4.f32 	[%rd1+400], {%f385, %f385, %f385, %f385};
	st.local.v4.f32 	[%rd1+912], {%f385, %f385, %f385, %f385};
	st.local.v4.f32 	[%rd1+1424], {%f385, %f385, %f385, %f385};
	st.local.v4.f32 	[%rd1+1936], {%f385, %f385, %f385, %f385};
	st.local.v4.f32 	[%rd1+416], {%f385, %f385, %f385, %f385};
	st.local.v4.f32 	[%rd1+928], {%f385, %f385, %f385, %f385};
	st.local.v4.f32 	[%rd1+1440], {%f385, %f385, %f385, %f385};
	st.local.v4.f32 	[%rd1+1952], {%f385, %f385, %f385, %f385};
	st.local.v4.f32 	[%rd1+432], {%f385, %f385, %f385, %f385};
	st.local.v4.f32 	[%rd1+944], {%f385, %f385, %f385, %f385};
	st.local.v4.f32 	[%rd1+1456], {%f385, %f385, %f385, %f385};
	st.local.v4.f32 	[%rd1+1968], {%f385, %f385, %f385, %f385};
	st.local.v4.f32 	[%rd1+448], {%f385, %f385, %f385, %f385};
	st.local.v4.f32 	[%rd1+960], {%f385, %f385, %f385, %f385};
	st.local.v4.f32 	[%rd1+1472], {%f385, %f385, %f385, %f385};
	st.local.v4.f32 	[%rd1+1984], {%f385, %f385, %f385, %f385};
	st.local.v4.f32 	[%rd1+464], {%f385, %f385, %f385, %f385};
	st.local.v4.f32 	[%rd1+976], {%f385, %f385, %f385, %f385};
	st.local.v4.f32 	[%rd1+1488], {%f385, %f385, %f385, %f385};
	st.local.v4.f32 	[%rd1+2000], {%f385, %f385, %f385, %f385};
	st.local.v4.f32 	[%rd1+480], {%f385, %f385, %f385, %f385};
	st.local.v4.f32 	[%rd1+992], {%f385, %f385, %f385, %f385};
	st.local.v4.f32 	[%rd1+1504], {%f385, %f385, %f385, %f385};
	st.local.v4.f32 	[%rd1+2016], {%f385, %f385, %f385, %f385};
	st.local.v4.f32 	[%rd1+496], {%f385, %f385, %f385, %f385};
	st.local.v4.f32 	[%rd1+1008], {%f385, %f385, %f385, %f385};
	st.local.v4.f32 	[%rd1+1520], {%f385, %f385, %f385, %f385};
	st.local.v4.f32 	[%rd1+2032], {%f385, %f385, %f385, %f385};
	mov.b32 	%r117, 0;
	mov.u32 	%r2, %tid.x;
	shl.b32 	%r70, %r2, 2;
	mov.u32 	%r71, _ZZ16mymatmul_kernel0E11data_shared;
	add.s32 	%r72, %r70, %r71;
	add.s32 	%r3, %r72, 2048;
	shl.b32 	%r74, %r2, 6;
	or.b32  	%r75, %r74, %r2;
	and.b32  	%r76, %r75, 3087;
$L__BB0_1:
	bar.sync 	0;
	shl.b32 	%r73, %r117, 4;
	add.s32 	%r134, %r76, %r73;
	add.s32 	%r133, %r134, 61440;
	add.s32 	%r132, %r134, 57344;
	add.s32 	%r131, %r134, 53248;
	add.s32 	%r130, %r134, 49152;
	add.s32 	%r129, %r134, 45056;
	add.s32 	%r128, %r134, 40960;
	add.s32 	%r127, %r134, 36864;
	add.s32 	%r126, %r134, 32768;
	add.s32 	%r125, %r134, 28672;
	add.s32 	%r124, %r134, 24576;
	add.s32 	%r123, %r134, 20480;
	add.s32 	%r122, %r134, 16384;
	add.s32 	%r121, %r134, 12288;
	add.s32 	%r120, %r134, 8192;
	add.s32 	%r118, %r134, 4096;
	mov.b32 	%r135, 2048;
	mov.u32 	%r119, %r3;
$L__BB0_2:
	ld.param.u64 	%rd50, [mymatmul_kernel0_param_0];
	mul.wide.u32 	%rd11, %r134, 4;
	cvta.to.global.u64 	%rd12, %rd50;
	add.s64 	%rd13, %rd12, %rd11;
	mul.wide.u32 	%rd14, %r133, 4;
	add.s64 	%rd15, %rd12, %rd14;
	mul.wide.u32 	%rd16, %r132, 4;
	add.s64 	%rd17, %rd12, %rd16;
	mul.wide.u32 	%rd18, %r131, 4;
	add.s64 	%rd19, %rd12, %rd18;
	mul.wide.u32 	%rd20, %r130, 4;
	add.s64 	%rd21, %rd12, %rd20;
	mul.wide.u32 	%rd22, %r129, 4;
	add.s64 	%rd23, %rd12, %rd22;
	mul.wide.u32 	%rd24, %r128, 4;
	add.s64 	%rd25, %rd12, %rd24;
	mul.wide.u32 	%rd26, %r127, 4;
	add.s64 	%rd27, %rd12, %rd26;
	mul.wide.u32 	%rd28, %r126, 4;
	add.s64 	%rd29, %rd12, %rd28;
	mul.wide.u32 	%rd30, %r125, 4;
	add.s64 	%rd31, %rd12, %rd30;
	mul.wide.u32 	%rd32, %r124, 4;
	add.s64 	%rd33, %rd12, %rd32;
	mul.wide.u32 	%rd34, %r123, 4;
	add.s64 	%rd35, %rd12, %rd34;
	mul.wide.u32 	%rd36, %r122, 4;
	add.s64 	%rd37, %rd12, %rd36;
	mul.wide.u32 	%rd38, %r121, 4;
	add.s64 	%rd39, %rd12, %rd38;
	mul.wide.u32 	%rd40, %r120, 4;
	add.s64 	%rd41, %rd12, %rd40;
	mul.wide.u32 	%rd42, %r118, 4;
	add.s64 	%rd43, %rd12, %rd42;
	ld.global.nc.f32 	%f386, [%rd13];
	st.shared.f32 	[%r119+-2048], %f386;
	ld.global.nc.f32 	%f387, [%rd43];
	st.shared.f32 	[%r119+-1792], %f387;
	ld.global.nc.f32 	%f388, [%rd41];
	st.shared.f32 	[%r119+-1536], %f388;
	ld.global.nc.f32 	%f389, [%rd39];
	st.shared.f32 	[%r119+-1280], %f389;
	ld.global.nc.f32 	%f390, [%rd37];
	st.shared.f32 	[%r119+-1024], %f390;
	ld.global.nc.f32 	%f391, [%rd35];
	st.shared.f32 	[%r119+-768], %f391;
	ld.global.nc.f32 	%f392, [%rd33];
	st.shared.f32 	[%r119+-512], %f392;
	ld.global.nc.f32 	%f393, [%rd31];
	st.shared.f32 	[%r119+-256], %f393;
	ld.global.nc.f32 	%f394, [%rd29];
	st.shared.f32 	[%r119], %f394;
	ld.global.nc.f32 	%f395, [%rd27];
	st.shared.f32 	[%r119+256], %f395;
	ld.global.nc.f32 	%f396, [%rd25];
	st.shared.f32 	[%r119+512], %f396;
	ld.global.nc.f32 	%f397, [%rd23];
	st.shared.f32 	[%r119+768], %f397;
	ld.global.nc.f32 	%f398, [%rd21];
	st.shared.f32 	[%r119+1024], %f398;
	ld.global.nc.f32 	%f399, [%rd19];
	st.shared.f32 	[%r119+1280], %f399;
	ld.global.nc.f32 	%f400, [%rd17];
	st.shared.f32 	[%r119+1536], %f400;
	ld.global.nc.f32 	%f401, [%rd15];
	st.shared.f32 	[%r119+1792], %f401;
	add.s32 	%r135, %r135, 4096;
	add.s32 	%r134, %r134, 65536;
	add.s32 	%r133, %r133, 65536;
	add.s32 	%r132, %r132, 65536;
	add.s32 	%r131, %r131, 65536;
	add.s32 	%r130, %r130, 65536;
	add.s32 	%r129, %r129, 65536;
	add.s32 	%r128, %r128, 65536;
	add.s32 	%r127, %r127, 65536;
	add.s32 	%r126, %r126, 65536;
	add.s32 	%r125, %r125, 65536;
	add.s32 	%r124, %r124, 65536;
	add.s32 	%r123, %r123, 65536;
	add.s32 	%r122, %r122, 65536;
	add.s32 	%r121, %r121, 65536;
	add.s32 	%r120, %r120, 65536;
	add.s32 	%r119, %r119, 4096;
	add.s32 	%r118, %r118, 65536;
	setp.ne.s32 	%p2, %r135, 34816;
	@%p2 bra 	$L__BB0_2;
	ld.param.u64 	%rd51, [mymatmul_kernel0_param_1];
	shl.b32 	%r78, %r117, 16;
	mov.u32 	%r79, %ctaid.x;
	shl.b32 	%r80, %r79, 6;
	or.b32  	%r81, %r80, %r2;
	add.s32 	%r82, %r81, %r78;
	cvta.to.global.u64 	%rd44, %rd51;
	mul.wide.u32 	%rd45, %r82, 4;
	add.s64 	%rd46, %rd44, %rd45;
	ld.global.nc.f32 	%f402, [%rd46];
	shl.b32 	%r83, %r2, 2;
	mov.u32 	%r84, _ZZ16mymatmul_kernel0E13kernel_shared;
	add.s32 	%r85, %r84, %r83;
	st.shared.f32 	[%r85], %f402;
	ld.global.nc.f32 	%f403, [%rd46+16384];
	st.shared.f32 	[%r85+256], %f403;
	ld.global.nc.f32 	%f404, [%rd46+32768];
	st.shared.f32 	[%r85+512], %f404;
	ld.global.nc.f32 	%f405, [%rd46+49152];
	st.shared.f32 	[%r85+768], %f405;
	ld.global.nc.f32 	%f406, [%rd46+65536];
	st.shared.f32 	[%r85+1024], %f406;
	ld.global.nc.f32 	%f407, [%rd46+81920];
	st.shared.f32 	[%r85+1280], %f407;
	ld.global.nc.f32 	%f408, [%rd46+98304];
	st.shared.f32 	[%r85+1536], %f408;
	ld.global.nc.f32 	%f409, [%rd46+114688];
	st.shared.f32 	[%r85+1792], %f409;
	ld.global.nc.f32 	%f410, [%rd46+131072];
	st.shared.f32 	[%r85+2048], %f410;
	ld.global.nc.f32 	%f411, [%rd46+147456];
	st.shared.f32 	[%r85+2304], %f411;
	ld.global.nc.f32 	%f412, [%rd46+163840];
	st.shared.f32 	[%r85+2560], %f412;
	ld.global.nc.f32 	%f413, [%rd46+180224];
	st.shared.f32 	[%r85+2816], %f413;
	ld.global.nc.f32 	%f414, [%rd46+196608];
	st.shared.f32 	[%r85+3072], %f414;
	ld.global.nc.f32 	%f415, [%rd46+212992];
	st.shared.f32 	[%r85+3328], %f415;
	ld.global.nc.f32 	%f416, [%rd46+229376];
	st.shared.f32 	[%r85+3584], %f416;
	ld.global.nc.f32 	%f417, [%rd46+245760];
	st.shared.f32 	[%r85+3840], %f417;
	bar.sync 	0;
	mov.b32 	%r136, 0;
$L__BB0_4:
	mov.b32 	%r137, 0;
$L__BB0_5:
	shl.b32 	%r88, %r136, 7;
	mov.u32 	%r89, %tid.x;
	shl.b32 	%r90, %r89, 2;
	and.b32  	%r91, %r90, 28;
	or.b32  	%r92, %r88, %r91;
	add.s32 	%r58, %r92, %r137;
	mul.wide.u32 	%rd47, %r137, 4;
	add.s64 	%rd3, %rd1, %rd47;
	ld.local.f32 	%f627, [%rd3];
	ld.local.f32 	%f626, [%rd3+512];
	ld.local.f32 	%f625, [%rd3+1024];
	ld.local.f32 	%f624, [%rd3+1536];
	ld.local.f32 	%f623, [%rd3+16];
	ld.local.f32 	%f622, [%rd3+528];
	ld.local.f32 	%f621, [%rd3+1040];
	ld.local.f32 	%f620, [%rd3+1552];
	ld.local.f32 	%f619, [%rd3+32];
	ld.local.f32 	%f618, [%rd3+544];
	ld.local.f32 	%f617, [%rd3+1056];
	ld.local.f32 	%f616, [%rd3+1568];
	ld.local.f32 	%f615, [%rd3+48];
	ld.local.f32 	%f614, [%rd3+560];
	ld.local.f32 	%f613, [%rd3+1072];
	ld.local.f32 	%f612, [%rd3+1584];
	ld.local.f32 	%f611, [%rd3+64];
	ld.local.f32 	%f610, [%rd3+576];
	ld.local.f32 	%f609, [%rd3+1088];
	ld.local.f32 	%f608, [%rd3+1600];
	ld.local.f32 	%f607, [%rd3+80];
	ld.local.f32 	%f606, [%rd3+592];
	ld.local.f32 	%f605, [%rd3+1104];
	ld.local.f32 	%f604, [%rd3+1616];
	ld.local.f32 	%f603, [%rd3+96];
	ld.local.f32 	%f602, [%rd3+608];
	ld.local.f32 	%f601, [%rd3+1120];
	ld.local.f32 	%f600, [%rd3+1632];
	ld.local.f32 	%f599, [%rd3+112];
	ld.local.f32 	%f598, [%rd3+624];
	ld.local.f32 	%f597, [%rd3+1136];
	ld.local.f32 	%f596, [%rd3+1648];
	ld.local.f32 	%f595, [%rd3+128];
	ld.local.f32 	%f594, [%rd3+640];
	ld.local.f32 	%f593, [%rd3+1152];
	ld.local.f32 	%f592, [%rd3+1664];
	ld.local.f32 	%f591, [%rd3+144];
	ld.local.f32 	%f590, [%rd3+656];
	ld.local.f32 	%f589, [%rd3+1168];
	ld.local.f32 	%f588, [%rd3+1680];
	ld.local.f32 	%f587, [%rd3+160];
	ld.local.f32 	%f586, [%rd3+672];
	ld.local.f32 	%f585, [%rd3+1184];
	ld.local.f32 	%f584, [%rd3+1696];
	ld.local.f32 	%f583, [%rd3+176];
	ld.local.f32 	%f582, [%rd3+688];
	ld.local.f32 	%f581, [%rd3+1200];
	ld.local.f32 	%f580, [%rd3+1712];
	ld.local.f32 	%f579, [%rd3+192];
	ld.local.f32 	%f578, [%rd3+704];
	ld.local.f32 	%f577, [%rd3+1216];
	ld.local.f32 	%f576, [%rd3+1728];
	ld.local.f32 	%f575, [%rd3+208];
	ld.local.f32 	%f574, [%rd3+720];
	ld.local.f32 	%f573, [%rd3+1232];
	ld.local.f32 	%f572, [%rd3+1744];
	ld.local.f32 	%f571, [%rd3+224];
	ld.local.f32 	%f570, [%rd3+736];
	ld.local.f32 	%f569, [%rd3+1248];
	ld.local.f32 	%f568, [%rd3+1760];
	ld.local.f32 	%f567, [%rd3+240];
	ld.local.f32 	%f566, [%rd3+752];
	ld.local.f32 	%f565, [%rd3+1264];
	ld.local.f32 	%f564, [%rd3+1776];
	ld.local.f32 	%f563, [%rd3+256];
	ld.local.f32 	%f562, [%rd3+768];
	ld.local.f32 	%f561, [%rd3+1280];
	ld.local.f32 	%f560, [%rd3+1792];
	ld.local.f32 	%f559, [%rd3+272];
	ld.local.f32 	%f558, [%rd3+784];
	ld.local.f32 	%f557, [%rd3+1296];
	ld.local.f32 	%f556, [%rd3+1808];
	ld.local.f32 	%f555, [%rd3+288];
	ld.local.f32 	%f554, [%rd3+800];
	ld.local.f32 	%f553, [%rd3+1312];
	ld.local.f32 	%f552, [%rd3+1824];
	ld.local.f32 	%f551, [%rd3+304];
	ld.local.f32 	%f550, [%rd3+816];
	ld.local.f32 	%f549, [%rd3+1328];
	ld.local.f32 	%f548, [%rd3+1840];
	ld.local.f32 	%f547, [%rd3+320];
	ld.local.f32 	%f546, [%rd3+832];
	ld.local.f32 	%f545, [%rd3+1344];
	ld.local.f32 	%f544, [%rd3+1856];
	ld.local.f32 	%f543, [%rd3+336];
	ld.local.f32 	%f542, [%rd3+848];
	ld.local.f32 	%f541, [%rd3+1360];
	ld.local.f32 	%f540, [%rd3+1872];
	ld.local.f32 	%f539, [%rd3+352];
	ld.local.f32 	%f538, [%rd3+864];
	ld.local.f32 	%f537, [%rd3+1376];
	ld.local.f32 	%f536, [%rd3+1888];
	ld.local.f32 	%f535, [%rd3+368];
	ld.local.f32 	%f534, [%rd3+880];
	ld.local.f32 	%f533, [%rd3+1392];
	ld.local.f32 	%f532, [%rd3+1904];
	ld.local.f32 	%f531, [%rd3+384];
	ld.local.f32 	%f530, [%rd3+896];
	ld.local.f32 	%f529, [%rd3+1408];
	ld.local.f32 	%f528, [%rd3+1920];
	ld.local.f32 	%f527, [%rd3+400];
	ld.local.f32 	%f526, [%rd3+912];
	ld.local.f32 	%f525, [%rd3+1424];
	ld.local.f32 	%f524, [%rd3+1936];
	ld.local.f32 	%f523, [%rd3+416];
	ld.local.f32 	%f522, [%rd3+928];
	ld.local.f32 	%f521, [%rd3+1440];
	ld.local.f32 	%f520, [%rd3+1952];
	ld.local.f32 	%f519, [%rd3+432];
	ld.local.f32 	%f518, [%rd3+944];
	ld.local.f32 	%f517, [%rd3+1456];
	ld.local.f32 	%f516, [%rd3+1968];
	ld.local.f32 	%f515, [%rd3+448];
	ld.local.f32 	%f514, [%rd3+960];
	ld.local.f32 	%f513, [%rd3+1472];
	ld.local.f32 	%f512, [%rd3+1984];
	ld.local.f32 	%f511, [%rd3+464];
	ld.local.f32 	%f510, [%rd3+976];
	ld.local.f32 	%f509, [%rd3+1488];
	ld.local.f32 	%f508, [%rd3+2000];
	ld.local.f32 	%f507, [%rd3+480];
	ld.local.f32 	%f506, [%rd3+992];
	ld.local.f32 	%f505, [%rd3+1504];
	ld.local.f32 	%f504, [%rd3+2016];
	ld.local.f32 	%f503, [%rd3+496];
	ld.local.f32 	%f502, [%rd3+1008];
	ld.local.f32 	%f501, [%rd3+1520];
	ld.local.f32 	%f500, [%rd3+2032];
	mov.b32 	%r138, 0;
	mov.pred 	%p9, -1;
$L__BB0_6:
	mov.pred 	%p1, %p9;
	shl.b32 	%r94, %r136, 1;
	mov.u32 	%r95, %tid.x;
	shl.b32 	%r96, %r95, 6;
	and.b32  	%r97, %r96, 3584;
	add.s32 	%r98, %r94, %r97;
	add.s32 	%r99, %r98, %r138;
	shl.b32 	%r100, %r138, 6;
	add.s32 	%r101, %r58, %r100;
	shl.b32 	%r102, %r101, 2;
	mov.u32 	%r103, _ZZ16mymatmul_kernel0E13kernel_shared;
	add.s32 	%r104, %r103, %r102;
	ld.shared.f32 	%f418, [%r104];
	ld.shared.f32 	%f419, [%r104+128];
	shl.b32 	%r105, %r99, 2;
	mov.u32 	%r106, _ZZ16mymatmul_kernel0E11data_shared;
	add.s32 	%r107, %r106, %r105;
	ld.shared.f32 	%f420, [%r107];
	fma.rn.f32 	%f627, %f420, %f418, %f627;
	st.local.f32 	[%rd3], %f627;
	fma.rn.f32 	%f626, %f420, %f419, %f626;
	st.local.f32 	[%rd3+512], %f626;
	ld.shared.f32 	%f421, [%r107+16384];
	fma.rn.f32 	%f625, %f421, %f418, %f625;
	st.local.f32 	[%rd3+1024], %f625;
	fma.rn.f32 	%f624, %f421, %f419, %f624;
	st.local.f32 	[%rd3+1536], %f624;
	ld.shared.f32 	%f422, [%r107+64];
	fma.rn.f32 	%f623, %f422, %f418, %f623;
	st.local.f32 	[%rd3+16], %f623;
	fma.rn.f32 	%f622, %f422, %f419, %f622;
	st.local.f32 	[%rd3+528], %f622;
	ld.shared.f32 	%f423, [%r107+16448];
	fma.rn.f32 	%f621, %f423, %f418, %f621;
	st.local.f32 	[%rd3+1040], %f621;
	fma.rn.f32 	%f620, %f423, %f419, %f620;
	st.local.f32 	[%rd3+1552], %f620;
	ld.shared.f32 	%f424, [%r107+128];
	fma.rn.f32 	%f619, %f424, %f418, %f619;
	st.local.f32 	[%rd3+32], %f619;
	fma.rn.f32 	%f618, %f424, %f419, %f618;
	st.local.f32 	[%rd3+544], %f618;
	ld.shared.f32 	%f425, [%r107+16512];
	fma.rn.f32 	%f617, %f425, %f418, %f617;
	st.local.f32 	[%rd3+1056], %f617;
	fma.rn.f32 	%f616, %f425, %f419, %f616;
	st.local.f32 	[%rd3+1568], %f616;
	ld.shared.f32 	%f426, [%r107+192];
	fma.rn.f32 	%f615, %f426, %f418, %f615;
	st.local.f32 	[%rd3+48], %f615;
	fma.rn.f32 	%f614, %f426, %f419, %f614;
	st.local.f32 	[%rd3+560], %f614;
	ld.shared.f32 	%f427, [%r107+16576];
	fma.rn.f32 	%f613, %f427, %f418, %f613;
	st.local.f32 	[%rd3+1072], %f613;
	fma.rn.f32 	%f612, %f427, %f419, %f612;
	st.local.f32 	[%rd3+1584], %f612;
	ld.shared.f32 	%f428, [%r107+256];
	fma.rn.f32 	%f611, %f428, %f418, %f611;
	st.local.f32 	[%rd3+64], %f611;
	fma.rn.f32 	%f610, %f428, %f419, %f610;
	st.local.f32 	[%rd3+576], %f610;
	ld.shared.f32 	%f429, [%r107+16640];
	fma.rn.f32 	%f609, %f429, %f418, %f609;
	st.local.f32 	[%rd3+1088], %f609;
	fma.rn.f32 	%f608, %f429, %f419, %f608;
	st.local.f32 	[%rd3+1600], %f608;
	ld.shared.f32 	%f430, [%r107+320];
	fma.rn.f32 	%f607, %f430, %f418, %f607;
	st.local.f32 	[%rd3+80], %f607;
	fma.rn.f32 	%f606, %f430, %f419, %f606;
	st.local.f32 	[%rd3+592], %f606;
	ld.shared.f32 	%f431, [%r107+16704];
	fma.rn.f32 	%f605, %f431, %f418, %f605;
	st.local.f32 	[%rd3+1104], %f605;
	fma.rn.f32 	%f604, %f431, %f419, %f604;
	st.local.f32 	[%rd3+1616], %f604;
	ld.shared.f32 	%f432, [%r107+384];
	fma.rn.f32 	%f603, %f432, %f418, %f603;
	st.local.f32 	[%rd3+96], %f603;
	fma.rn.f32 	%f602, %f432, %f419, %f602;
	st.local.f32 	[%rd3+608], %f602;
	ld.shared.f32 	%f433, [%r107+16768];
	fma.rn.f32 	%f601, %f433, %f418, %f601;
	st.local.f32 	[%rd3+1120], %f601;
	fma.rn.f32 	%f600, %f433, %f419, %f600;
	st.local.f32 	[%rd3+1632], %f600;
	ld.shared.f32 	%f434, [%r107+448];
	fma.rn.f32 	%f599, %f434, %f418, %f599;
	st.local.f32 	[%rd3+112], %f599;
	fma.rn.f32 	%f598, %f434, %f419, %f598;
	st.local.f32 	[%rd3+624], %f598;
	ld.shared.f32 	%f435, [%r107+16832];
	fma.rn.f32 	%f597, %f435, %f418, %f597;
	st.local.f32 	[%rd3+1136], %f597;
	fma.rn.f32 	%f596, %f435, %f419, %f596;
	st.local.f32 	[%rd3+1648], %f596;
	ld.shared.f32 	%f436, [%r107+512];
	fma.rn.f32 	%f595, %f436, %f418, %f595;
	st.local.f32 	[%rd3+128], %f595;
	fma.rn.f32 	%f594, %f436, %f419, %f594;
	st.local.f32 	[%rd3+640], %f594;
	ld.shared.f32 	%f437, [%r107+16896];
	fma.rn.f32 	%f593, %f437, %f418, %f593;
	st.local.f32 	[%rd3+1152], %f593;
	fma.rn.f32 	%f592, %f437, %f419, %f592;
	st.local.f32 	[%rd3+1664], %f592;
	ld.shared.f32 	%f438, [%r107+576];
	fma.rn.f32 	%f591, %f438, %f418, %f591;
	st.local.f32 	[%rd3+144], %f591;
	fma.rn.f32 	%f590, %f438, %f419, %f590;
	st.local.f32 	[%rd3+656], %f590;
	ld.shared.f32 	%f439, [%r107+16960];
	fma.rn.f32 	%f589, %f439, %f418, %f589;
	st.local.f32 	[%rd3+1168], %f589;
	fma.rn.f32 	%f588, %f439, %f419, %f588;
	st.local.f32 	[%rd3+1680], %f588;
	ld.shared.f32 	%f440, [%r107+640];
	fma.rn.f32 	%f587, %f440, %f418, %f587;
	st.local.f32 	[%rd3+160], %f587;
	fma.rn.f32 	%f586, %f440, %f419, %f586;
	st.local.f32 	[%rd3+672], %f586;
	ld.shared.f32 	%f441, [%r107+17024];
	fma.rn.f32 	%f585, %f441, %f418, %f585;
	st.local.f32 	[%rd3+1184], %f585;
	fma.rn.f32 	%f584, %f441, %f419, %f584;
	st.local.f32 	[%rd3+1696], %f584;
	ld.shared.f32 	%f442, [%r107+704];
	fma.rn.f32 	%f583, %f442, %f418, %f583;
	st.local.f32 	[%rd3+176], %f583;
	fma.rn.f32 	%f582, %f442, %f419, %f582;
	st.local.f32 	[%rd3+688], %f582;
	ld.shared.f32 	%f443, [%r107+17088];
	fma.rn.f32 	%f581, %f443, %f418, %f581;
	st.local.f32 	[%rd3+1200], %f581;
	fma.rn.f32 	%f580, %f443, %f419, %f580;
	st.local.f32 	[%rd3+1712], %f580;
	ld.shared.f32 	%f444, [%r107+768];
	fma.rn.f32 	%f579, %f444, %f418, %f579;
	st.local.f32 	[%rd3+192], %f579;
	fma.rn.f32 	%f578, %f444, %f419, %f578;
	st.local.f32 	[%rd3+704], %f578;
	ld.shared.f32 	%f445, [%r107+17152];
	fma.rn.f32 	%f577, %f445, %f418, %f577;
	st.local.f32 	[%rd3+1216], %f577;
	fma.rn.f32 	%f576, %f445, %f419, %f576;
	st.local.f32 	[%rd3+1728], %f576;
	ld.shared.f32 	%f446, [%r107+832];
	fma.rn.f32 	%f575, %f446, %f418, %f575;
	st.local.f32 	[%rd3+208], %f575;
	fma.rn.f32 	%f574, %f446, %f419, %f574;
	st.local.f32 	[%rd3+720], %f574;
	ld.shared.f32 	%f447, [%r107+17216];
	fma.rn.f32 	%f573, %f447, %f418, %f573;
	st.local.f32 	[%rd3+1232], %f573;
	fma.rn.f32 	%f572, %f447, %f419, %f572;
	st.local.f32 	[%rd3+1744], %f572;
	ld.shared.f32 	%f448, [%r107+896];
	fma.rn.f32 	%f571, %f448, %f418, %f571;
	st.local.f32 	[%rd3+224], %f571;
	fma.rn.f32 	%f570, %f448, %f419, %f570;
	st.local.f32 	[%rd3+736], %f570;
	ld.shared.f32 	%f449, [%r107+17280];
	fma.rn.f32 	%f569, %f449, %f418, %f569;
	st.local.f32 	[%rd3+1248], %f569;
	fma.rn.f32 	%f568, %f449, %f419, %f568;
	st.local.f32 	[%rd3+1760], %f568;
	ld.shared.f32 	%f450, [%r107+960];
	fma.rn.f32 	%f567, %f450, %f418, %f567;
	st.local.f32 	[%rd3+240], %f567;
	fma.rn.f32 	%f566, %f450, %f419, %f566;
	st.local.f32 	[%rd3+752], %f566;
	ld.shared.f32 	%f451, [%r107+17344];
	fma.rn.f32 	%f565, %f451, %f418, %f565;
	st.local.f32 	[%rd3+1264], %f565;
	fma.rn.f32 	%f564, %f451, %f419, %f564;
	st.local.f32 	[%rd3+1776], %f564;
	ld.shared.f32 	%f452, [%r107+1024];
	fma.rn.f32 	%f563, %f452, %f418, %f563;
	st.local.f32 	[%rd3+256], %f563;
	fma.rn.f32 	%f562, %f452, %f419, %f562;
	st.local.f32 	[%rd3+768], %f562;
	ld.shared.f32 	%f453, [%r107+17408];
	fma.rn.f32 	%f561, %f453, %f418, %f561;
	st.local.f32 	[%rd3+1280], %f561;
	fma.rn.f32 	%f560, %f453, %f419, %f560;
	st.local.f32 	[%rd3+1792], %f560;
	ld.shared.f32 	%f454, [%r107+1088];
	fma.rn.f32 	%f559, %f454, %f418, %f559;
	st.local.f32 	[%rd3+272], %f559;
	fma.rn.f32 	%f558, %f454, %f419, %f558;
	st.local.f32 	[%rd3+784], %f558;
	ld.shared.f32 	%f455, [%r107+17472];
	fma.rn.f32 	%f557, %f455, %f418, %f557;
	st.local.f32 	[%rd3+1296], %f557;
	fma.rn.f32 	%f556, %f455, %f419, %f556;
	st.local.f32 	[%rd3+1808], %f556;
	ld.shared.f32 	%f456, [%r107+1152];
	fma.rn.f32 	%f555, %f456, %f418, %f555;
	st.local.f32 	[%rd3+288], %f555;
	fma.rn.f32 	%f554, %f456, %f419, %f554;
	st.local.f32 	[%rd3+800], %f554;
	ld.shared.f32 	%f457, [%r107+17536];
	fma.rn.f32 	%f553, %f457, %f418, %f553;
	st.local.f32 	[%rd3+1312], %f553;
	fma.rn.f32 	%f552, %f457, %f419, %f552;
	st.local.f32 	[%rd3+1824], %f552;
	ld.shared.f32 	%f458, [%r107+1216];
	fma.rn.f32 	%f551, %f458, %f418, %f551;
	st.local.f32 	[%rd3+304], %f551;
	fma.rn.f32 	%f550, %f458, %f419, %f550;
	st.local.f32 	[%rd3+816], %f550;
	ld.shared.f32 	%f459, [%r107+17600];
	fma.rn.f32 	%f549, %f459, %f418, %f549;
	st.local.f32 	[%rd3+1328], %f549;
	fma.rn.f32 	%f548, %f459, %f419, %f548;
	st.local.f32 	[%rd3+1840], %f548;
	ld.shared.f32 	%f460, [%r107+1280];
	fma.rn.f32 	%f547, %f460, %f418, %f547;
	st.local.f32 	[%rd3+320], %f547;
	fma.rn.f32 	%f546, %f460, %f419, %f546;
	st.local.f32 	[%rd3+832], %f546;
	ld.shared.f32 	%f461, [%r107+17664];
	fma.rn.f32 	%f545, %f461, %f418, %f545;
	st.local.f32 	[%rd3+1344], %f545;
	fma.rn.f32 	%f544, %f461, %f419, %f544;
	st.local.f32 	[%rd3+1856], %f544;
	ld.shared.f32 	%f462, [%r107+1344];
	fma.rn.f32 	%f543, %f462, %f418, %f543;
	st.local.f32 	[%rd3+336], %f543;
	fma.rn.f32 	%f542, %f462, %f419, %f542;
	st.local.f32 	[%rd3+848], %f542;
	ld.shared.f32 	%f463, [%r107+17728];
	fma.rn.f32 	%f541, %f463, %f418, %f541;
	st.local.f32 	[%rd3+1360], %f541;
	fma.rn.f32 	%f540, %f463, %f419, %f540;
	st.local.f32 	[%rd3+1872], %f540;
	ld.shared.f32 	%f464, [%r107+1408];
	fma.rn.f32 	%f539, %f464, %f418, %f539;
	st.local.f32 	[%rd3+352], %f539;
	fma.rn.f32 	%f538, %f464, %f419, %f538;
	st.local.f32 	[%rd3+864], %f538;
	ld.shared.f32 	%f465, [%r107+17792];
	fma.rn.f32 	%f537, %f465, %f418, %f537;
	st.local.f32 	[%rd3+1376], %f537;
	fma.rn.f32 	%f536, %f465, %f419, %f536;
	st.local.f32 	[%rd3+1888], %f536;
	ld.shared.f32 	%f466, [%r107+1472];
	fma.rn.f32 	%f535, %f466, %f418, %f535;
	st.local.f32 	[%rd3+368], %f535;
	fma.rn.f32 	%f534, %f466, %f419, %f534;
	st.local.f32 	[%rd3+880], %f534;
	ld.shared.f32 	%f467, [%r107+17856];
	fma.rn.f32 	%f533, %f467, %f418, %f533;
	st.local.f32 	[%rd3+1392], %f533;
	fma.rn.f32 	%f532, %f467, %f419, %f532;
	st.local.f32 	[%rd3+1904], %f532;
	ld.shared.f32 	%f468, [%r107+1536];
	fma.rn.f32 	%f531, %f468, %f418, %f531;
	st.local.f32 	[%rd3+384], %f531;
	fma.rn.f32 	%f530, %f468, %f419, %f530;
	st.local.f32 	[%rd3+896], %f530;
	ld.shared.f32 	%f469, [%r107+17920];
	fma.rn.f32 	%f529, %f469, %f418, %f529;
	st.local.f32 	[%rd3+1408], %f529;
	fma.rn.f32 	%f528, %f469, %f419, %f528;
	st.local.f32 	[%rd3+1920], %f528;
	ld.shared.f32 	%f470, [%r107+1600];
	fma.rn.f32 	%f527, %f470, %f418, %f527;
	st.local.f32 	[%rd3+400], %f527;
	fma.rn.f32 	%f526, %f470, %f419, %f526;
	st.local.f32 	[%rd3+912], %f526;
	ld.shared.f32 	%f471, [%r107+17984];
	fma.rn.f32 	%f525, %f471, %f418, %f525;
	st.local.f32 	[%rd3+1424], %f525;
	fma.rn.f32 	%f524, %f471, %f419, %f524;
	st.local.f32 	[%rd3+1936], %f524;
	ld.shared.f32 	%f472, [%r107+1664];
	fma.rn.f32 	%f523, %f472, %f418, %f523;
	st.local.f32 	[%rd3+416], %f523;
	fma.rn.f32 	%f522, %f472, %f419, %f522;
	st.local.f32 	[%rd3+928], %f522;
	ld.shared.f32 	%f473, [%r107+18048];
	fma.rn.f32 	%f521, %f473, %f418, %f521;
	st.local.f32 	[%rd3+1440], %f521;
	fma.rn.f32 	%f520, %f473, %f419, %f520;
	st.local.f32 	[%rd3+1952], %f520;
	ld.shared.f32 	%f474, [%r107+1728];
	fma.rn.f32 	%f519, %f474, %f418, %f519;
	st.local.f32 	[%rd3+432], %f519;
	fma.rn.f32 	%f518, %f474, %f419, %f518;
	st.local.f32 	[%rd3+944], %f518;
	ld.shared.f32 	%f475, [%r107+18112];
	fma.rn.f32 	%f517, %f475, %f418, %f517;
	st.local.f32 	[%rd3+1456], %f517;
	fma.rn.f32 	%f516, %f475, %f419, %f516;
	st.local.f32 	[%rd3+1968], %f516;
	ld.shared.f32 	%f476, [%r107+1792];
	fma.rn.f32 	%f515, %f476, %f418, %f515;
	st.local.f32 	[%rd3+448], %f515;
	fma.rn.f32 	%f514, %f476, %f419, %f514;
	st.local.f32 	[%rd3+960], %f514;
	ld.shared.f32 	%f477, [%r107+18176];
	fma.rn.f32 	%f513, %f477, %f418, %f513;
	st.local.f32 	[%rd3+1472], %f513;
	fma.rn.f32 	%f512, %f477, %f419, %f512;
	st.local.f32 	[%rd3+1984], %f512;
	ld.shared.f32 	%f478, [%r107+1856];
	fma.rn.f32 	%f511, %f478, %f418, %f511;
	st.local.f32 	[%rd3+464], %f511;
	fma.rn.f32 	%f510, %f478, %f419, %f510;
	st.local.f32 	[%rd3+976], %f510;
	ld.shared.f32 	%f479, [%r107+18240];
	fma.rn.f32 	%f509, %f479, %f418, %f509;
	st.local.f32 	[%rd3+1488], %f509;
	fma.rn.f32 	%f508, %f479, %f419, %f508;
	st.local.f32 	[%rd3+2000], %f508;
	ld.shared.f32 	%f480, [%r107+1920];
	fma.rn.f32 	%f507, %f480, %f418, %f507;
	st.local.f32 	[%rd3+480], %f507;
	fma.rn.f32 	%f506, %f480, %f419, %f506;
	st.local.f32 	[%rd3+992], %f506;
	ld.shared.f32 	%f481, [%r107+18304];
	fma.rn.f32 	%f505, %f481, %f418, %f505;
	st.local.f32 	[%rd3+1504], %f505;
	fma.rn.f32 	%f504, %f481, %f419, %f504;
	st.local.f32 	[%rd3+2016], %f504;
	ld.shared.f32 	%f482, [%r107+1984];
	fma.rn.f32 	%f503, %f482, %f418, %f503;
	st.local.f32 	[%rd3+496], %f503;
	fma.rn.f32 	%f502, %f482, %f419, %f502;
	st.local.f32 	[%rd3+1008], %f502;
	ld.shared.f32 	%f483, [%r107+18368];
	fma.rn.f32 	%f501, %f483, %f418, %f501;
	st.local.f32 	[%rd3+1520], %f501;
	fma.rn.f32 	%f500, %f483, %f419, %f500;
	st.local.f32 	[%rd3+2032], %f500;
	mov.b32 	%r138, 1;
	mov.pred 	%p9, 0;
	@%p1 bra 	$L__BB0_6;
	add.s32 	%r137, %r137, 1;
	setp.ne.s32 	%p5, %r137, 4;
	@%p5 bra 	$L__BB0_5;
	add.s32 	%r136, %r136, 1;
	setp.ne.s32 	%p6, %r136, 8;
	@%p6 bra 	$L__BB0_4;
	add.s32 	%r117, %r117, 1;
	setp.ne.s32 	%p7, %r117, 64;
	@%p7 bra 	$L__BB0_1;
	ld.param.u64 	%rd52, [mymatmul_kernel0_param_2];
	shl.b32 	%r110, %r95, 14;
	and.b32  	%r111, %r110, 917504;
	mov.u32 	%r112, %ctaid.x;
	shl.b32 	%r113, %r112, 6;
	add.s32 	%r114, %r111, %r113;
	shl.b32 	%r115, %r95, 2;
	and.b32  	%r116, %r115, 28;
	or.b32  	%r139, %r114, %r116;
	cvta.to.global.u64 	%rd4, %rd52;
	mov.b32 	%r140, 0;
$L__BB0_11:
	ld.local.v4.f32 	{%f484, %f485, %f486, %f487}, [%rd53+-1024];
	mul.wide.u32 	%rd48, %r139, 4;
	add.s64 	%rd49, %rd4, %rd48;
	st.global.f32 	[%rd49], %f484;
	ld.local.v4.f32 	{%f488, %f489, %f490, %f491}, [%rd53+-512];
	st.global.f32 	[%rd49+128], %f488;
	ld.local.v4.f32 	{%f492, %f493, %f494, %f495}, [%rd53];
	st.global.f32 	[%rd49+4194304], %f492;
	ld.local.v4.f32 	{%f496, %f497, %f498, %f499}, [%rd53+512];
	st.global.f32 	[%rd49+4194432], %f496;
	st.global.f32 	[%rd49+4], %f485;
	st.global.f32 	[%rd49+132], %f489;
	st.global.f32 	[%rd49+4194308], %f493;
	st.global.f32 	[%rd49+4194436], %f497;
	st.global.f32 	[%rd49+8], %f486;
	st.global.f32 	[%rd49+136], %f490;
	st.global.f32 	[%rd49+4194312], %f494;
	st.global.f32 	[%rd49+4194440], %f498;
	st.global.f32 	[%rd49+12], %f487;
	st.global.f32 	[%rd49+140], %f491;
	st.global.f32 	[%rd49+4194316], %f495;
	st.global.f32 	[%rd49+4194444], %f499;
	add.s32 	%r140, %r140, 1;
	add.s64 	%rd53, %rd53, 16;
	add.s32 	%r139, %r139, 4096;
	setp.ne.s32 	%p8, %r140, 32;
	@%p8 bra 	$L__BB0_11;
	ret;

}


// ===== COMPILED SASS (sm_100) =====

	.target	sm_100

	.elftype	@"ET_EXEC"


//--------------------- .note.nv.tkinfo           --------------------------
	.section	.note.nv.tkinfo,"",@"SHT_NOTE"
	.sectionflags	@"SHF_NOTE_NV_TKINFO"
	.tkinfo
        /*0018*/ 	.word	0x00000002
        /*0030*/ 	.string	""
        /*0030*/ 	.string	"ptxas"
        /*0030*/ 	.string	"Cuda compilation tools, release 13.0, V13.0.88"
        /*0030*/ 	.string	"Build cuda_13.0.r13.0/compiler.36424714_0"
        /*0030*/ 	.string	"-arch sm_100 -m 64 "



//--------------------- .note.nv.cuinfo           --------------------------
	.section	.note.nv.cuinfo,"",@"SHT_NOTE"
	.sectionflags	@"SHF_NOTE_NV_CUINFO"
        /*0018*/ 	.short	0x0002
        /*001a*/ 	.short	0x0064
        /*001c*/ 	.short	0x0082
	.zero		2


//--------------------- .nv.info                  --------------------------
	.section	.nv.info,"",@"SHT_CUDA_INFO"
	.align	4


	//----- nvinfo : EIATTR_REGCOUNT
	.align		4
        /*0000*/ 	.byte	0x04, 0x2f
        /*0002*/ 	.short	(.L_1 - .L_0)
	.align		4
.L_0:
        /*0004*/ 	.word	index@(mymatmul_kernel0)
        /*0008*/ 	.word	0x000000a7


	//----- nvinfo : EIATTR_FRAME_SIZE
	.align		4
.L_1:
        /*000c*/ 	.byte	0x04, 0x11
        /*000e*/ 	.short	(.L_3 - .L_2)
	.align		4
.L_2:
        /*0010*/ 	.word	index@(mymatmul_kernel0)
        /*0014*/ 	.word	0x00000800


	//----- nvinfo : EIATTR_MIN_STACK_SIZE
	.align		4
.L_3:
        /*0018*/ 	.byte	0x04, 0x12
        /*001a*/ 	.short	(.L_5 - .L_4)
	.align		4
.L_4:
        /*001c*/ 	.word	index@(mymatmul_kernel0)
        /*0020*/ 	.word	0x00000800
.L_5:


//--------------------- .nv.compat                --------------------------
	.section	.nv.compat,"",@"SHT_CUDA_COMPAT_INFO"
	.align	4
        /*0000*/ 	.byte	0x02, 0x09, 0x00, 0x00, 0x02, 0x02, 0x01, 0x00, 0x02, 0x05, 0x05, 0x00, 0x03, 0x07, 0x01, 0x01
        /*0010*/ 	.byte	0x02, 0x03, 0x00, 0x00, 0x02, 0x06, 0x01, 0x00, 0x04, 0x0b, 0x08, 0x00, 0x09, 0x00, 0x00, 0x00
        /*0020*/ 	.byte	0x00, 0x00, 0x00, 0x00


//--------------------- .nv.info.mymatmul_kernel0 --------------------------
	.section	.nv.info.mymatmul_kernel0,"",@"SHT_CUDA_INFO"
	.sectionflags	@""
	.align	4


	//----- nvinfo : EIATTR_CUDA_API_VERSION
	.align		4
        /*0000*/ 	.byte	0x04, 0x37
        /*0002*/ 	.short	(.L_7 - .L_6)
.L_6:
        /*0004*/ 	.word	0x00000082


	//----- nvinfo : EIATTR_KPARAM_INFO
	.align		4
.L_7:
        /*0008*/ 	.byte	0x04, 0x17
        /*000a*/ 	.short	(.L_9 - .L_8)
.L_8:
        /*000c*/ 	.word	0x00000000
        /*0010*/ 	.short	0x0002
        /*0012*/ 	.short	0x0010
        /*0014*/ 	.byte	0x00, 0xf5, 0x21, 0x00


	//----- nvinfo : EIATTR_KPARAM_INFO
	.align		4
.L_9:
        /*0018*/ 	.byte	0x04, 0x17
        /*001a*/ 	.short	(.L_11 - .L_10)
.L_10:
        /*001c*/ 	.word	0x00000000
        /*0020*/ 	.short	0x0001
        /*0022*/ 	.short	0x0008
        /*0024*/ 	.byte	0x00, 0xf5, 0x21, 0x00


	//----- nvinfo : EIATTR_KPARAM_INFO
	.align		4
.L_11:
        /*0028*/ 	.byte	0x04, 0x17
        /*002a*/ 	.short	(.L_13 - .L_12)
.L_12:
        /*002c*/ 	.word	0x00000000
        /*0030*/ 	.short	0x0000
        /*0032*/ 	.short	0x0000
        /*0034*/ 	.byte	0x00, 0xf5, 0x21, 0x00


	//----- nvinfo : EIATTR_SPARSE_MMA_MASK
	.align		4
.L_13:
        /*0038*/ 	.byte	0x03, 0x50
        /*003a*/ 	.short	0x0000


	//----- nvinfo : EIATTR_MAXREG_COUNT
	.align		4
        /*003c*/ 	.byte	0x03, 0x1b
        /*003e*/ 	.short	0x00ff


	//----- nvinfo : EIATTR_NUM_BARRIERS
	.align		4
        /*0040*/ 	.byte	0x02, 0x4c
        /*0042*/ 	.byte	0x01
	.zero		1


	//----- nvinfo : EIATTR_MERCURY_ISA_VERSION
	.align		4
        /*0044*/ 	.byte	0x03, 0x5f
        /*0046*/ 	.short	0x0101


	//----- nvinfo : EIATTR_VRC_CTA_INIT_COUNT
	.align		4
        /*0048*/ 	.byte	0x02, 0x4a
	.zero		1
	.zero		1


	//----- nvinfo : EIATTR_EXIT_INSTR_OFFSETS
	.align		4
        /*004c*/ 	.byte	0x04, 0x1c
        /*004e*/ 	.short	(.L_15 - .L_14)


	//   ....[0]....
.L_14:
        /*0050*/ 	.word	0x00003b30


	//----- nvinfo : EIATTR_MAX_THREADS
	.align		4
.L_15:
        /*0054*/ 	.byte	0x04, 0x05
        /*0056*/ 	.short	(.L_17 - .L_16)
.L_16:
        /*0058*/ 	.word	0x00000040
        /*005c*/ 	.word	0x00000001
        /*0060*/ 	.word	0x00000001


	//----- nvinfo : EIATTR_CBANK_PARAM_SIZE
	.align		4
.L_17:
        /*0064*/ 	.byte	0x03, 0x19
        /*0066*/ 	.short	0x0018


	//----- nvinfo : EIATTR_PARAM_CBANK
	.align		4
        /*0068*/ 	.byte	0x04, 0x0a
        /*006a*/ 	.short	(.L_19 - .L_18)
	.align		4
.L_18:
        /*006c*/ 	.word	index@(.nv.constant0.mymatmul_kernel0)
        /*0070*/ 	.short	0x0380
        /*0072*/ 	.short	0x0018


	//----- nvinfo : EIATTR_SW_WAR
	.align		4
.L_19:
        /*0074*/ 	.byte	0x04, 0x36
        /*0076*/ 	.short	(.L_21 - .L_20)
.L_20:
        /*0078*/ 	.word	0x00000008
.L_21:


//--------------------- .nv.callgraph             --------------------------
	.section	.nv.callgraph,"",@"SHT_CUDA_CALLGRAPH"
	.align	4
	.sectionentsize	8
	.align		4
        /*0000*/ 	.word	0x00000000
	.align		4
        /*0004*/ 	.word	0xffffffff
	.align		4
        /*0008*/ 	.word	0x00000000
	.align		4
        /*000c*/ 	.word	0xfffffffe
	.align		4
        /*0010*/ 	.word	0x00000000
	.align		4
        /*0014*/ 	.word	0xfffffffd
	.align		4
        /*0018*/ 	.word	0x00000000
	.align		4
        /*001c*/ 	.word	0xfffffffc


//--------------------- .text.mymatmul_kernel0    --------------------------
	.section	.text.mymatmul_kernel0,"ax",@progbits
	.align	128
        .global         mymatmul_kernel0
        .type           mymatmul_kernel0,@function
        .size           mymatmul_kernel0,(.L_x_7 - mymatmul_kernel0)
        .other          mymatmul_kernel0,@"STO_CUDA_ENTRY STV_DEFAULT"
mymatmul_kernel0:
.text.mymatmul_kernel0:
[----:B------:R-:W0:Y:S01]  /*0000*/  LDC R1, c[0x0][0x37c] ;  /* 0x0000df00ff017b82 */ /* 0x000e220000000800 */
[----:B------:R-:W1:Y:S07]  /*0010*/  S2R R2, SR_TID.X ;  /* 0x0000000000027919 */ /* 0x000e6e0000002100 */
[----:B------:R-:W2:Y:S01]  /*0020*/  S2UR UR5, SR_CgaCtaId ;  /* 0x00000000000579c3 */ /* 0x000ea20000008800 */
[----:B0-----:R-:W-:Y:S01]  /*0030*/  IADD3 R1, PT, PT, R1, -0x800, RZ ;  /* 0xfffff80001017810 */ /* 0x001fe20007ffe0ff */
[----:B------:R-:W-:Y:S01]  /*0040*/  UMOV UR4, 0x400 ;  /* 0x0000040000047882 */ /* 0x000fe20000000000 */
[----:B------:R-:W-:Y:S01]  /*0050*/  HFMA2 R4, -RZ, RZ, 0, 0 ;  /* 0x00000000ff047431 */ /* 0x000fe200000001ff */
[----:B------:R-:W0:Y:S01]  /*0060*/  LDCU.64 UR8, c[0x0][0x358] ;  /* 0x00006b00ff0877ac */ /* 0x000e220008000a00 */
[----:B------:R-:W-:Y:S01]  /*0070*/  MOV R3, R1 ;  /* 0x0000000100037202 */ /* 0x000fe20000000f00 */
[----:B------:R3:W-:Y:S01]  /*0080*/  STL.128 [R1], RZ ;  /* 0x000000ff01007387 */ /* 0x0007e20000100c00 */
[----:B------:R-:W-:-:S03]  /*0090*/  IADD3 R0, PT, PT, R1, 0x400, RZ ;  /* 0x0000040001007810 */ /* 0x000fc60007ffe0ff */
[----:B------:R3:W-:Y:S04]  /*00a0*/  STL.128 [R1+0x200], RZ ;  /* 0x000200ff01007387 */ /* 0x0007e80000100c00 */
[----:B------:R3:W-:Y:S04]  /*00b0*/  STL.128 [R1+0x400], RZ ;  /* 0x000400ff01007387 */ /* 0x0007e80000100c00 */
[----:B------:R3:W-:Y:S04]  /*00c0*/  STL.128 [R1+0x600], RZ ;  /* 0x000600ff01007387 */ /* 0x0007e80000100c00 */
[----:B------:R3:W-:Y:S01]  /*00d0*/  STL.128 [R1+0x10], RZ ;  /* 0x000010ff01007387 */ /* 0x0007e20000100c00 */
[----:B--2---:R-:W-:-:S03]  /*00e0*/  ULEA UR4, UR5, UR4, 0x18 ;  /* 0x0000000405047291 */ /* 0x004fc6000f8ec0ff */
[----:B------:R3:W-:Y:S04]  /*00f0*/  STL.128 [R1+0x210], RZ ;  /* 0x000210ff01007387 */ /* 0x0007e80000100c00 */
[----:B------:R3:W-:Y:S01]  /*0100*/  STL.128 [R1+0x410], RZ ;  /* 0x000410ff01007387 */ /* 0x0007e20000100c00 */
[C---:B-1----:R-:W-:Y:S02]  /*0110*/  SHF.L.U32 R5, R2.reuse, 0x6, RZ ;  /* 0x0000000602057819 */ /* 0x042fe400000006ff */
[----:B------:R-:W-:Y:S01]  /*0120*/  LEA R6, R2, UR4, 0x2 ;  /* 0x0000000402067c11 */ /* 0x000fe2000f8e10ff */
[----:B------:R3:W-:Y:S01]  /*0130*/  STL.128 [R1+0x610], RZ ;  /* 0x000610ff01007387 */ /* 0x0007e20000100c00 */
[----:B------:R-:W-:Y:S02]  /*0140*/  LOP3.LUT R5, R5, R2, RZ, 0xfc, !PT ;  /* 0x0000000205057212 */ /* 0x000fe400078efcff */
[----:B------:R-:W-:Y:S01]  /*0150*/  IADD3 R6, PT, PT, R6, 0x800, RZ ;  /* 0x0000080006067810 */ /* 0x000fe20007ffe0ff */
[----:B------:R3:W-:Y:S01]  /*0160*/  STL.128 [R1+0x20], RZ ;  /* 0x000020ff01007387 */ /* 0x0007e20000100c00 */
[----:B------:R-:W-:-:S03]  /*0170*/  LOP3.LUT R5, R5, 0xc0f, RZ, 0xc0, !PT ;  /* 0x00000c0f05057812 */ /* 0x000fc600078ec0ff */
[----:B------:R3:W-:Y:S04]  /*0180*/  STL.128 [R1+0x220], RZ ;  /* 0x000220ff01007387 */ /* 0x0007e80000100c00 */
        /* <DEDUP_REMOVED lines=117> */
[----:B0-----:R3:W-:Y:S02]  /*08e0*/  STL.128 [R1+0x7f0], RZ ;  /* 0x0007f0ff01007387 */ /* 0x0017e40000100c00 */
.L_x_4:
[----:B------:R-:W-:Y:S01]  /*08f0*/  BAR.SYNC.DEFER_BLOCKING 0x0 ;  /* 0x0000000000007b1d */ /* 0x000fe20000010000 */
[----:B------:R-:W-:Y:S02]  /*0900*/  LEA R7, R4, R5, 0x4 ;  /* 0x0000000504077211 */ /* 0x000fe400078e20ff */
[----:B-1----:R-:W-:Y:S02]  /*0910*/  MOV R28, R6 ;  /* 0x00000006001c7202 */ /* 0x002fe40000000f00 */
[----:B------:R-:W-:-:S03]  /*0920*/  IADD3 R29, PT, PT, R7, 0xf000, RZ ;  /* 0x0000f000071d7810 */ /* 0x000fc60007ffe0ff */
[----:B------:R-:W0:Y:S01]  /*0930*/  LDC.64 R26, c[0x0][0x380] ;  /* 0x0000e000ff1a7b82 */ /* 0x000e220000000a00 */
[C---:B------:R-:W-:Y:S01]  /*0940*/  IADD3 R31, PT, PT, R7.reuse, 0xe000, RZ ;  /* 0x0000e000071f7810 */ /* 0x040fe20007ffe0ff */
[----:B------:R-:W-:Y:S01]  /*0950*/  UMOV UR4, 0x800 ;  /* 0x0000080000047882 */ /* 0x000fe20000000000 */
[C---:B------:R-:W-:Y:S02]  /*0960*/  IADD3 R33, PT, PT, R7.reuse, 0xd000, RZ ;  /* 0x0000d00007217810 */ /* 0x040fe40007ffe0ff */
[C---:B------:R-:W-:Y:S02]  /*0970*/  IADD3 R35, PT, PT, R7.reuse, 0xc000, RZ ;  /* 0x0000c00007237810 */ /* 0x040fe40007ffe0ff */
[C---:B------:R-:W-:Y:S02]  /*0980*/  IADD3 R37, PT, PT, R7.reuse, 0xb000, RZ ;  /* 0x0000b00007257810 */ /* 0x040fe40007ffe0ff */
[C---:B------:R-:W-:Y:S02]  /*0990*/  IADD3 R39, PT, PT, R7.reuse, 0xa000, RZ ;  /* 0x0000a00007277810 */ /* 0x040fe40007ffe0ff */
[----:B------:R-:W-:-:S02]  /*09a0*/  IADD3 R41, PT, PT, R7, 0x9000, RZ ;  /* 0x0000900007297810 */ /* 0x000fc40007ffe0ff */
[C---:B------:R-:W-:Y:S02]  /*09b0*/  IADD3 R43, PT, PT, R7.reuse, 0x8000, RZ ;  /* 0x00008000072b7810 */ /* 0x040fe40007ffe0ff */
[C---:B------:R-:W-:Y:S02]  /*09c0*/  IADD3 R45, PT, PT, R7.reuse, 0x7000, RZ ;  /* 0x00007000072d7810 */ /* 0x040fe40007ffe0ff */
[C---:B------:R-:W-:Y:S02]  /*09d0*/  IADD3 R47, PT, PT, R7.reuse, 0x6000, RZ ;  /* 0x00006000072f7810 */ /* 0x040fe40007ffe0ff */
[C---:B------:R-:W-:Y:S02]  /*09e0*/  IADD3 R49, PT, PT, R7.reuse, 0x5000, RZ ;  /* 0x0000500007317810 */ /* 0x040fe40007ffe0ff */
[C---:B------:R-:W-:Y:S02]  /*09f0*/  IADD3 R51, PT, PT, R7.reuse, 0x4000, RZ ;  /* 0x0000400007337810 */ /* 0x040fe40007ffe0ff */
[----:B------:R-:W-:-:S02]  /*0a00*/  IADD3 R53, PT, PT, R7, 0x3000, RZ ;  /* 0x0000300007357810 */ /* 0x000fc40007ffe0ff */
[C---:B------:R-:W-:Y:S02]  /*0a10*/  IADD3 R55, PT, PT, R7.reuse, 0x2000, RZ ;  /* 0x0000200007377810 */ /* 0x040fe40007ffe0ff */
[----:B------:R-:W-:-:S07]  /*0a20*/  IADD3 R57, PT, PT, R7, 0x1000, RZ ;  /* 0x0000100007397810 */ /* 0x000fce0007ffe0ff */
.L_x_0:
[----:B0-----:R-:W-:-:S04]  /*0a30*/  IMAD.WIDE.U32 R8, R7, 0x4, R26 ;  /* 0x0000000407087825 */ /* 0x001fc800078e001a */
[--C-:B------:R-:W-:Y:S01]  /*0a40*/  IMAD.WIDE.U32 R10, R29, 0x4, R26.reuse ;  /* 0x000000041d0a7825 */ /* 0x100fe200078e001a */
[----:B------:R0:W2:Y:S03]  /*0a50*/  LDG.E.CONSTANT R59, desc[UR8][R8.64] ;  /* 0x00000008083b7981 */ /* 0x0000a6000c1e9900 */
[--C-:B------:R-:W-:Y:S01]  /*0a60*/  IMAD.WIDE.U32 R12, R31, 0x4, R26.reuse ;  /* 0x000000041f0c7825 */ /* 0x100fe200078e001a */
[----:B------:R1:W4:Y:S03]  /*0a70*/  LDG.E.CONSTANT R71, desc[UR8][R10.64] ;  /* 0x000000080a477981 */ /* 0x000326000c1e9900 */
[--C-:B------:R-:W-:Y:S01]  /*0a80*/  IMAD.WIDE.U32 R14, R33, 0x4, R26.reuse ;  /* 0x00000004210e7825 */ /* 0x100fe200078e001a */
[----:B------:R5:W3:Y:S03]  /*0a90*/  LDG.E.CONSTANT R69, desc[UR8][R12.64] ;  /* 0x000000080c457981 */ /* 0x000ae6000c1e9900 */
        /* <DEDUP_REMOVED lines=8> */
[----:B0-----:R-:W-:-:S02]  /*0b20*/  IMAD.WIDE.U32 R8, R43, 0x4, R26 ;  /* 0x000000042b087825 */ /* 0x001fc400078e001a */
[----:B------:R-:W3:Y:S02]  /*0b30*/  LDG.E.CONSTANT R23, desc[UR8][R22.64] ;  /* 0x0000000816177981 */ /* 0x000ee4000c1e9900 */
[--C-:B-1----:R-:W-:Y:S02]  /*0b40*/  IMAD.WIDE.U32 R10, R45, 0x4, R26.reuse ;  /* 0x000000042d0a7825 */ /* 0x102fe400078e001a */
[----:B------:R-:W3:Y:S02]  /*0b50*/  LDG.E.CONSTANT R9, desc[UR8][R8.64] ;  /* 0x0000000808097981 */ /* 0x000ee4000c1e9900 */
[--C-:B------:R-:W-:Y:S02]  /*0b60*/  IMAD.WIDE.U32 R24, R47, 0x4, R26.reuse ;  /* 0x000000042f187825 */ /* 0x100fe400078e001a */
[----:B------:R-:W3:Y:S02]  /*0b70*/  LDG.E.CONSTANT R11, desc[UR8][R10.64] ;  /* 0x000000080a0b7981 */ /* 0x000ee4000c1e9900 */
[----:B-----5:R-:W-:-:S02]  /*0b80*/  IMAD.WIDE.U32 R12, R49, 0x4, R26 ;  /* 0x00000004310c7825 */ /* 0x020fc400078e001a */
[----:B------:R-:W5:Y:S02]  /*0b90*/  LDG.E.CONSTANT R25, desc[UR8][R24.64] ;  /* 0x0000000818197981 */ /* 0x000f64000c1e9900 */
[--C-:B------:R-:W-:Y:S02]  /*0ba0*/  IMAD.WIDE.U32 R14, R51, 0x4, R26.reuse ;  /* 0x00000004330e7825 */ /* 0x100fe400078e001a */
[----:B------:R-:W5:Y:S02]  /*0bb0*/  LDG.E.CONSTANT R13, desc[UR8][R12.64] ;  /* 0x000000080c0d7981 */ /* 0x000f64000c1e9900 */
[--C-:B------:R-:W-:Y:S02]  /*0bc0*/  IMAD.WIDE.U32 R16, R53, 0x4, R26.reuse ;  /* 0x0000000435107825 */ /* 0x100fe400078e001a */
[----:B------:R-:W5:Y:S02]  /*0bd0*/  LDG.E.CONSTANT R15, desc[UR8][R14.64] ;  /* 0x000000080e0f7981 */ /* 0x000f64000c1e9900 */
[----:B------:R-:W-:-:S02]  /*0be0*/  IMAD.WIDE.U32 R18, R55, 0x4, R26 ;  /* 0x0000000437127825 */ /* 0x000fc400078e001a */
[----:B------:R-:W5:Y:S02]  /*0bf0*/  LDG.E.CONSTANT R17, desc[UR8][R16.64] ;  /* 0x0000000810117981 */ /* 0x000f64000c1e9900 */
[----:B------:R-:W-:Y:S02]  /*0c00*/  IMAD.WIDE.U32 R20, R57, 0x4, R26 ;  /* 0x0000000439147825 */ /* 0x000fe400078e001a */
[----:B------:R-:W5:Y:S04]  /*0c10*/  LDG.E.CONSTANT R19, desc[UR8][R18.64] ;  /* 0x0000000812137981 */ /* 0x000f68000c1e9900 */
[----:B------:R-:W5:Y:S01]  /*0c20*/  LDG.E.CONSTANT R21, desc[UR8][R20.64] ;  /* 0x0000000814157981 */ /* 0x000f62000c1e9900 */
[----:B------:R-:W-:-:S04]  /*0c30*/  UIADD3 UR4, UPT, UPT, UR4, 0x1000, URZ ;  /* 0x0000100004047890 */ /* 0x000fc8000fffe0ff */
[----:B------:R-:W-:Y:S01]  /*0c40*/  UISETP.NE.AND UP0, UPT, UR4, 0x8800, UPT ;  /* 0x000088000400788c */ /* 0x000fe2000bf05270 */
[----:B------:R-:W-:Y:S02]  /*0c50*/  IADD3 R7, PT, PT, R7, 0x10000, RZ ;  /* 0x0001000007077810 */ /* 0x000fe40007ffe0ff */
[----:B------:R-:W-:Y:S02]  /*0c60*/  IADD3 R29, PT, PT, R29, 0x10000, RZ ;  /* 0x000100001d1d7810 */ /* 0x000fe40007ffe0ff */
[----:B------:R-:W-:Y:S02]  /*0c70*/  IADD3 R31, PT, PT, R31, 0x10000, RZ ;  /* 0x000100001f1f7810 */ /* 0x000fe40007ffe0ff */
[----:B------:R-:W-:Y:S02]  /*0c80*/  IADD3 R33, PT, PT, R33, 0x10000, RZ ;  /* 0x0001000021217810 */ /* 0x000fe40007ffe0ff */
[----:B------:R-:W-:Y:S02]  /*0c90*/  IADD3 R35, PT, PT, R35, 0x10000, RZ ;  /* 0x0001000023237810 */ /* 0x000fe40007ffe0ff */
[----:B------:R-:W-:-:S02]  /*0ca0*/  IADD3 R37, PT, PT, R37, 0x10000, RZ ;  /* 0x0001000025257810 */ /* 0x000fc40007ffe0ff */
        /* <DEDUP_REMOVED lines=9> */
[----:B------:R-:W-:Y:S01]  /*0d40*/  IADD3 R57, PT, PT, R57, 0x10000, RZ ;  /* 0x0001000039397810 */ /* 0x000fe20007ffe0ff */
[----:B--2---:R-:W-:Y:S04]  /*0d50*/  STS [R28+-0x800], R59 ;  /* 0xfff8003b1c007388 */ /* 0x004fe80000000800 */
[----:B----4-:R-:W-:Y:S04]  /*0d60*/  STS [R28+0x700], R71 ;  /* 0x000700471c007388 */ /* 0x010fe80000000800 */
[----:B---3--:R-:W-:Y:S04]  /*0d70*/  STS [R28+0x600], R69 ;  /* 0x000600451c007388 */ /* 0x008fe80000000800 */
[----:B------:R-:W-:Y:S04]  /*0d80*/  STS [R28+0x500], R67 ;  /* 0x000500431c007388 */ /* 0x000fe80000000800 */
[----:B------:R-:W-:Y:S04]  /*0d90*/  STS [R28+0x400], R65 ;  /* 0x000400411c007388 */ /* 0x000fe80000000800 */
[----:B------:R-:W-:Y:S04]  /*0da0*/  STS [R28+0x300], R63 ;  /* 0x0003003f1c007388 */ /* 0x000fe80000000800 */
[----:B------:R-:W-:Y:S04]  /*0db0*/  STS [R28+0x200], R61 ;  /* 0x0002003d1c007388 */ /* 0x000fe80000000800 */
[----:B------:R-:W-:Y:S04]  /*0dc0*/  STS [R28+0x100], R23 ;  /* 0x000100171c007388 */ /* 0x000fe80000000800 */
[----:B------:R-:W-:Y:S04]  /*0dd0*/  STS [R28], R9 ;  /* 0x000000091c007388 */ /* 0x000fe80000000800 */
[----:B------:R-:W-:Y:S04]  /*0de0*/  STS [R28+-0x100], R11 ;  /* 0xffff000b1c007388 */ /* 0x000fe80000000800 */
[----:B-----5:R-:W-:Y:S04]  /*0df0*/  STS [R28+-0x200], R25 ;  /* 0xfffe00191c007388 */ /* 0x020fe80000000800 */
[----:B------:R-:W-:Y:S04]  /*0e00*/  STS [R28+-0x300], R13 ;  /* 0xfffd000d1c007388 */ /* 0x000fe80000000800 */
[----:B------:R-:W-:Y:S04]  /*0e10*/  STS [R28+-0x400], R15 ;  /* 0xfffc000f1c007388 */ /* 0x000fe80000000800 */
[----:B------:R-:W-:Y:S04]  /*0e20*/  STS [R28+-0x500], R17 ;  /* 0xfffb00111c007388 */ /* 0x000fe80000000800 */
[----:B------:R-:W-:Y:S04]  /*0e30*/  STS [R28+-0x600], R19 ;  /* 0xfffa00131c007388 */ /* 0x000fe80000000800 */
[----:B------:R0:W-:Y:S02]  /*0e40*/  STS [R28+-0x700], R21 ;  /* 0xfff900151c007388 */ /* 0x0001e40000000800 */
[----:B0-----:R-:W-:Y:S01]  /*0e50*/  IADD3 R28, PT, PT, R28, 0x1000, RZ ;  /* 0x000010001c1c7810 */ /* 0x001fe20007ffe0ff */
[----:B------:R-:W-:Y:S06]  /*0e60*/  BRA.U UP0, `(.L_x_0) ;  /* 0xfffffff900f07547 */ /* 0x000fec000b83ffff */
[----:B------:R-:W0:Y:S08]  /*0e70*/  S2UR UR4, SR_CTAID.X ;  /* 0x00000000000479c3 */ /* 0x000e300000002500 */
[----:B------:R-:W1:Y:S01]  /*0e80*/  LDC.64 R8, c[0x0][0x388] ;  /* 0x0000e200ff087b82 */ /* 0x000e620000000a00 */
[----:B0-----:R-:W-:-:S06]  /*0e90*/  USHF.L.U32 UR4, UR4, 0x6, URZ ;  /* 0x0000000604047899 */ /* 0x001fcc00080006ff */
[----:B------:R-:W-:-:S04]  /*0ea0*/  LOP3.LUT R7, R2, UR4, RZ, 0xfc, !PT ;  /* 0x0000000402077c12 */ /* 0x000fc8000f8efcff */
[----:B------:R-:W-:-:S05]  /*0eb0*/  LEA R7, R4, R7, 0x10 ;  /* 0x0000000704077211 */ /* 0x000fca00078e80ff */
[----:B-1----:R-:W-:-:S05]  /*0ec0*/  IMAD.WIDE.U32 R8, R7, 0x4, R8 ;  /* 0x0000000407087825 */ /* 0x002fca00078e0008 */
[----:B------:R-:W2:Y:S04]  /*0ed0*/  LDG.E.CONSTANT R7, desc[UR8][R8.64] ;  /* 0x0000000808077981 */ /* 0x000ea8000c1e9900 */
[----:B------:R-:W3:Y:S04]  /*0ee0*/  LDG.E.CONSTANT R11, desc[UR8][R8.64+0x4000] ;  /* 0x00400008080b7981 */ /* 0x000ee8000c1e9900 */
[----:B------:R-:W4:Y:S04]  /*0ef0*/  LDG.E.CONSTANT R13, desc[UR8][R8.64+0x8000] ;  /* 0x00800008080d7981 */ /* 0x000f28000c1e9900 */
[----:B------:R-:W5:Y:S04]  /*0f00*/  LDG.E.CONSTANT R15, desc[UR8][R8.64+0xc000] ;  /* 0x00c00008080f7981 */ /* 0x000f68000c1e9900 */
        /* <DEDUP_REMOVED lines=11> */
[----:B------:R-:W5:Y:S01]  /*0fc0*/  LDG.E.CONSTANT R39, desc[UR8][R8.64+0x3c000] ;  /* 0x03c0000808277981 */ /* 0x000f62000c1e9900 */
[----:B------:R-:W0:Y:S01]  /*0fd0*/  S2UR UR5, SR_CgaCtaId ;  /* 0x00000000000579c3 */ /* 0x000e220000008800 */
[----:B------:R-:W-:Y:S01]  /*0fe0*/  UMOV UR4, 0x400 ;  /* 0x0000040000047882 */ /* 0x000fe20000000000 */
[----:B------:R-:W-:Y:S01]  /*0ff0*/  MOV R16, RZ ;  /* 0x000000ff00107202 */ /* 0x000fe20000000f00 */
[----:B------:R-:W-:-:S04]  /*1000*/  UIADD3 UR4, UPT, UPT, UR4, 0x8000, URZ ;  /* 0x0000800004047890 */ /* 0x000fc8000fffe0ff */
[----:B0-----:R-:W-:-:S06]  /*1010*/  ULEA UR4, UR5, UR4, 0x18 ;  /* 0x0000000405047291 */ /* 0x001fcc000f8ec0ff */
[----:B------:R-:W-:-:S05]  /*1020*/  LEA R2, R2, UR4, 0x2 ;  /* 0x0000000402027c11 */ /* 0x000fca000f8e10ff */
[----:B--2---:R0:W-:Y:S04]  /*1030*/  STS [R2], R7 ;  /* 0x0000000702007388 */ /* 0x0041e80000000800 */
[----:B---3--:R0:W-:Y:S04]  /*1040*/  STS [R2+0x100], R11 ;  /* 0x0001000b02007388 */ /* 0x0081e80000000800 */
[----:B----4-:R0:W-:Y:S04]  /*1050*/  STS [R2+0x200], R13 ;  /* 0x0002000d02007388 */ /* 0x0101e80000000800 */
[----:B-----5:R0:W-:Y:S04]  /*1060*/  STS [R2+0x300], R15 ;  /* 0x0003000f02007388 */ /* 0x0201e80000000800 */
[----:B------:R0:W-:Y:S04]  /*1070*/  STS [R2+0x400], R17 ;  /* 0x0004001102007388 */ /* 0x0001e80000000800 */
        /* <DEDUP_REMOVED lines=10> */
[----:B------:R0:W-:Y:S01]  /*1120*/  STS [R2+0xf00], R39 ;  /* 0x000f002702007388 */ /* 0x0001e20000000800 */
[----:B------:R-:W-:Y:S06]  /*1130*/  BAR.SYNC.DEFER_BLOCKING 0x0 ;  /* 0x0000000000007b1d */ /* 0x000fec0000010000 */
.L_x_3:
[----:B-1----:R-:W-:-:S07]  /*1140*/  HFMA2 R18, -RZ, RZ, 0, 0 ;  /* 0x00000000ff127431 */ /* 0x002fce00000001ff */
.L_x_2:
[----:B01----:R-:W-:-:S05]  /*1150*/  LEA R15, R18, R3, 0x2 ;  /* 0x00000003120f7211 */ /* 0x003fca00078e10ff */
[----:B------:R0:W5:Y:S04]  /*1160*/  LDL R20, [R15] ;  /* 0x000000000f147983 */ /* 0x0001680000100800 */
[----:B------:R0:W5:Y:S04]  /*1170*/  LDL R22, [R15+0x200] ;  /* 0x000200000f167983 */ /* 0x0001680000100800 */
        /* <DEDUP_REMOVED lines=125> */
[----:B------:R0:W5:Y:S01]  /*1950*/  LDL R105, [R15+0x7f0] ;  /* 0x0007f0000f697983 */ /* 0x0001620000100800 */
[----:B------:R-:W1:Y:S01]  /*1960*/  S2UR UR6, SR_CgaCtaId ;  /* 0x00000000000679c3 */ /* 0x000e620000008800 */
[----:B------:R-:W-:Y:S01]  /*1970*/  UMOV UR4, 0x400 ;  /* 0x0000040000047882 */ /* 0x000fe20000000000 */
[----:B------:R-:W-:Y:S01]  /*1980*/  MOV R117, RZ ;  /* 0x000000ff00757202 */ /* 0x000fe20000000f00 */
[----:B------:R-:W2:Y:S01]  /*1990*/  S2R R2, SR_TID.X ;  /* 0x0000000000027919 */ /* 0x000ea20000002100 */
[----:B------:R-:W-:-:S02]  /*19a0*/  UIADD3 UR5, UPT, UPT, UR4, 0x8000, URZ ;  /* 0x0000800004057890 */ /* 0x000fc4000fffe0ff */
[----:B------:R-:W-:Y:S02]  /*19b0*/  UPLOP3.LUT UP0, UPT, UPT, UPT, UPT, 0x80, 0x8 ;  /* 0x000000000008789c */ /* 0x000fe40003f0f070 */
[----:B-1----:R-:W-:Y:S02]  /*19c0*/  ULEA UR4, UR6, UR4, 0x18 ;  /* 0x0000000406047291 */ /* 0x002fe4000f8ec0ff */
[----:B------:R-:W-:Y:S01]  /*19d0*/  ULEA UR5, UR6, UR5, 0x18 ;  /* 0x0000000506057291 */ /* 0x000fe2000f8ec0ff */
[C---:B--2---:R-:W-:Y:S02]  /*19e0*/  SHF.L.U32 R7, R2.reuse, 0x2, RZ ;  /* 0x0000000202077819 */ /* 0x044fe400000006ff */
[----:B------:R-:W-:Y:S02]  /*19f0*/  SHF.L.U32 R115, R2, 0x6, RZ ;  /* 0x0000000602737819 */ /* 0x000fe400000006ff */
[----:B------:R-:W-:Y:S02]  /*1a00*/  LOP3.LUT R7, R7, 0x1c, RZ, 0xc0, !PT ;  /* 0x0000001c07077812 */ /* 0x000fe400078ec0ff */
[----:B------:R-:W-:-:S02]  /*1a10*/  LOP3.LUT R115, R115, 0xe00, RZ, 0xc0, !PT ;  /* 0x00000e0073737812 */ /* 0x000fc400078ec0ff */
[C---:B------:R-:W-:Y:S02]  /*1a20*/  LEA R113, R16.reuse, R7, 0x7 ;  /* 0x0000000710717211 */ /* 0x040fe400078e38ff */
[----:B------:R-:W-:Y:S02]  /*1a30*/  LEA R115, R16, R115, 0x1 ;  /* 0x0000007310737211 */ /* 0x000fe400078e08ff */
[----:B------:R-:W-:Y:S02]  /*1a40*/  IADD3 R113, PT, PT, R113, R18, RZ ;  /* 0x0000001271717210 */ /* 0x000fe40007ffe0ff */
[----:B------:R-:W-:-:S04]  /*1a50*/  IADD3 R18, PT, PT, R18, 0x1, RZ ;  /* 0x0000000112127810 */ /* 0x000fc80007ffe0ff */
[----:B0-----:R-:W-:-:S13]  /*1a60*/  ISETP.NE.AND P0, PT, R18, 0x4, PT ;  /* 0x000000041200780c */ /* 0x001fda0003f05270 */
.L_x_1:
[----:B------:R-:W-:Y:S01]  /*1a70*/  LEA R121, R117, R113, 0x6 ;  /* 0x0000007175797211 */ /* 0x000fe200078e30ff */
[----:B------:R-:W-:Y:S01]  /*1a80*/  UPLOP3.LUT UP1, UPT, UPT, UPT, UP0, 0x80, 0x8 ;  /* 0x000000000008789c */ /* 0x000fe20003f2f000 */
[----:B------:R-:W-:Y:S01]  /*1a90*/  IADD3 R119, PT, PT, R115, R117, RZ ;  /* 0x0000007573777210 */ /* 0x000fe20007ffe0ff */
[----:B------:R-:W-:Y:S01]  /*1aa0*/  UPLOP3.LUT UP0, UPT, UPT, UPT, UPT, 0x40, 0x4 ;  /* 0x000000000004789c */ /* 0x000fe20003f0e870 */
[----:B------:R-:W-:Y:S02]  /*1ab0*/  LEA R123, R121, UR5, 0x2 ;  /* 0x00000005797b7c11 */ /* 0x000fe4000f8e10ff */
[----:B------:R-:W-:-:S03]  /*1ac0*/  LEA R119, R119, UR4, 0x2 ;  /* 0x0000000477777c11 */ /* 0x000fc6000f8e10ff */
[----:B------:R-:W-:Y:S04]  /*1ad0*/  LDS R117, [R123] ;  /* 0x000000007b757984 */ /* 0x000fe80000000800 */
[----:B------:R-:W-:Y:S04]  /*1ae0*/  LDS R121, [R123+0x80] ;  /* 0x000080007b797984 */ /* 0x000fe80000000800 */
[----:B------:R-:W0:Y:S04]  /*1af0*/  LDS R125, [R119] ;  /* 0x00000000777d7984 */ /* 0x000e280000000800 */
[----:B-1----:R-:W1:Y:S04]  /*1b00*/  LDS R127, [R119+0x4000] ;  /* 0x00400000777f7984 */ /* 0x002e680000000800 */
[----:B------:R-:W2:Y:S04]  /*1b10*/  LDS R129, [R119+0x40] ;  /* 0x0000400077817984 */ /* 0x000ea80000000800 */
[----:B------:R-:W3:Y:S04]  /*1b20*/  LDS R131, [R119+0x4040] ;  /* 0x0040400077837984 */ /* 0x000ee80000000800 */
[----:B------:R-:W4:Y:S04]  /*1b30*/  LDS R133, [R119+0x80] ;  /* 0x0000800077857984 */ /* 0x000f280000000800 */
[----:B------:R-:W4:Y:S04]  /*1b40*/  LDS R135, [R119+0x4080] ;  /* 0x0040800077877984 */ /* 0x000f280000000800 */
[----:B------:R-:W4:Y:S04]  /*1b50*/  LDS R137, [R119+0xc0] ;  /* 0x0000c00077897984 */ /* 0x000f280000000800 */
[----:B------:R-:W4:Y:S04]  /*1b60*/  LDS R139, [R119+0x40c0] ;  /* 0x0040c000778b7984 */ /* 0x000f280000000800 */
[----:B------:R-:W4:Y:S04]  /*1b70*/  LDS R141, [R119+0x100] ;  /* 0x00010000778d7984 */ /* 0x000f280000000800 */
[----:B------:R-:W4:Y:S04]  /*1b80*/  LDS R143, [R119+0x4100] ;  /* 0x00410000778f7984 */ /* 0x000f280000000800 */
[----:B------:R-:W4:Y:S01]  /*1b90*/  LDS R145, [R119+0x140] ;  /* 0x0001400077917984 */ /* 0x000f220000000800 */
[-C--:B0----5:R-:W-:Y:S01]  /*1ba0*/  FFMA R20, R117, R125.reuse, R20 ;  /* 0x0000007d75147223 */ /* 0x0a1fe20000000014 */
[----:B------:R-:W-:-:S02]  /*1bb0*/  FFMA R22, R121, R125, R22 ;  /* 0x0000007d79167223 */ /* 0x000fc40000000016 */
[----:B------:R-:W0:Y:S01]  /*1bc0*/  LDS R123, [R119+0x4140] ;  /* 0x00414000777b7984 */ /* 0x000e220000000800 */
[-C--:B-1----:R-:W-:Y:S01]  /*1bd0*/  FFMA R24, R117, R127.reuse, R24 ;  /* 0x0000007f75187223 */ /* 0x082fe20000000018 */
[----:B------:R-:W-:Y:S02]  /*1be0*/  FFMA R26, R121, R127, R26 ;  /* 0x0000007f791a7223 */ /* 0x000fe4000000001a */
[----:B------:R-:W1:Y:S01]  /*1bf0*/  LDS R147, [R119+0x180] ;  /* 0x0001800077937984 */ /* 0x000e620000000800 */
[-C--:B--2---:R-:W-:Y:S01]  /*1c00*/  FFMA R28, R117, R129.reuse, R28 ;  /* 0x00000081751c7223 */ /* 0x084fe2000000001c */
[----:B------:R-:W-:Y:S02]  /*1c10*/  FFMA R30, R121, R129, R30 ;  /* 0x00000081791e7223 */ /* 0x000fe4000000001e */
[----:B------:R-:W2:Y:S01]  /*1c20*/  LDS R149, [R119+0x4180] ;  /* 0x0041800077957984 */ /* 0x000ea20000000800 */
[-C--:B---3--:R-:W-:Y:S01]  /*1c30*/  FFMA R32, R117, R131.reuse, R32 ;  /* 0x0000008375207223 */ /* 0x088fe20000000020 */
[----:B------:R-:W-:Y:S01]  /*1c40*/  FFMA R34, R121, R131, R34 ;  /* 0x0000008379227223 */ /* 0x000fe20000000022 */
[-C--:B----4-:R-:W-:Y:S01]  /*1c50*/  FFMA R36, R117, R133.reuse, R36 ;  /* 0x0000008575247223 */ /* 0x090fe20000000024 */
[----:B------:R-:W-:Y:S01]  /*1c60*/  FFMA R38, R121, R133, R38 ;  /* 0x0000008579267223 */ /* 0x000fe20000000026 */
[----:B------:R-:W3:Y:S01]  /*1c70*/  LDS R125, [R119+0x1c0] ;  /* 0x0001c000777d7984 */ /* 0x000ee20000000800 */
[-C--:B------:R-:W-:Y:S01]  /*1c80*/  FFMA R40, R117, R135.reuse, R40 ;  /* 0x0000008775287223 */ /* 0x080fe20000000028 */
[----:B------:R-:W-:-:S02]  /*1c90*/  FFMA R42, R121, R135, R42 ;  /* 0x00000087792a7223 */ /* 0x000fc4000000002a */
[----:B------:R-:W4:Y:S01]  /*1ca0*/  LDS R127, [R119+0x200] ;  /* 0x00020000777f7984 */ /* 0x000f220000000800 */
[-C--:B------:R-:W-:Y:S01]  /*1cb0*/  FFMA R44, R117, R137.reuse, R44 ;  /* 0x00000089752c7223 */ /* 0x080fe2000000002c */
[----:B------:R-:W-:Y:S02]  /*1cc0*/  FFMA R46, R121, R137, R46 ;  /* 0x00000089792e7223 */ /* 0x000fe4000000002e */
[----:B------:R-:W4:Y:S01]  /*1cd0*/  LDS R129, [R119+0x4200] ;  /* 0x0042000077817984 */ /* 0x000f220000000800 */
[-C--:B------:R-:W-:Y:S01]  /*1ce0*/  FFMA R48, R117, R139.reuse, R48 ;  /* 0x0000008b75307223 */ /* 0x080fe20000000030 */
[----:B------:R-:W-:Y:S02]  /*1cf0*/  FFMA R50, R121, R139, R50 ;  /* 0x0000008b79327223 */ /* 0x000fe40000000032 */
[----:B------:R-:W4:Y:S01]  /*1d00*/  LDS R131, [R119+0x240] ;  /* 0x0002400077837984 */ /* 0x000f220000000800 */
        /* <DEDUP_REMOVED lines=9> */
[-C--:B0-----:R-:W-:Y:S01]  /*1da0*/  FFMA R64, R117, R123.reuse, R64 ;  /* 0x0000007b75407223 */ /* 0x081fe20000000040 */
[----:B------:R-:W-:-:S02]  /*1db0*/  FFMA R66, R121, R123, R66 ;  /* 0x0000007b79427223 */ /* 0x000fc40000000042 */
[----:B------:R-:W0:Y:S01]  /*1dc0*/  LDS R139, [R119+0x2c0] ;  /* 0x0002c000778b7984 */ /* 0x000e220000000800 */
[-C--:B-1----:R-:W-:Y:S01]  /*1dd0*/  FFMA R14, R117, R147.reuse, R14 ;  /* 0x00000093750e7223 */ /* 0x082fe2000000000e */
[----:B------:R-:W-:Y:S02]  /*1de0*/  FFMA R13, R121, R147, R13 ;  /* 0x00000093790d7223 */ /* 0x000fe4000000000d */
[----:B------:R-:W1:Y:S01]  /*1df0*/  LDS R123, [R119+0x41c0] ;  /* 0x0041c000777b7984 */ /* 0x000e620000000800 */
[-C--:B--2---:R-:W-:Y:S01]  /*1e00*/  FFMA R12, R117, R149.reuse, R12 ;  /* 0x00000095750c7223 */ /* 0x084fe2000000000c */
[----:B------:R-:W-:Y:S02]  /*1e10*/  FFMA R11, R121, R149, R11 ;  /* 0x00000095790b7223 */ /* 0x000fe4000000000b */
[----:B------:R-:W2:Y:S04]  /*1e20*/  LDS R141, [R119+0x42c0] ;  /* 0x0042c000778d7984 */ /* 0x000ea80000000800 */
[----:B------:R-:W2:Y:S01]  /*1e30*/  LDS R143, [R119+0x300] ;  /* 0x00030000778f7984 */ /* 0x000ea20000000800 */
[-C--:B---3--:R-:W-:Y:S01]  /*1e40*/  FFMA R10, R117, R125.reuse, R10 ;  /* 0x0000007d750a7223 */ /* 0x088fe2000000000a */
[----:B------:R-:W-:-:S02]  /*1e50*/  FFMA R9, R121, R125, R9 ;  /* 0x0000007d79097223 */ /* 0x000fc40000000009 */
[----:B------:R-:W3:Y:S01]  /*1e60*/  LDS R145, [R119+0x4300] ;  /* 0x0043000077917984 */ /* 0x000ee20000000800 */
[-C--:B----4-:R-:W-:Y:S01]  /*1e70*/  FFMA R70, R117, R127.reuse, R70 ;  /* 0x0000007f75467223 */ /* 0x090fe20000000046 */
        /* <DEDUP_REMOVED lines=12> */
[----:B------:R-:W-:Y:S01]  /*1f40*/  FFMA R88, R121, R135, R88 ;  /* 0x0000008779587223 */ /* 0x000fe20000000058 */
[-C--:B------:R-:W-:Y:S01]  /*1f50*/  FFMA R90, R117, R137.reuse, R90 ;  /* 0x00000089755a7223 */ /* 0x080fe2000000005a */
[----:B------:R-:W-:Y:S01]  /*1f60*/  FFMA R92, R121, R137, R92 ;  /* 0x00000089795c7223 */ /* 0x000fe2000000005c */
        /* <DEDUP_REMOVED lines=10> */
[-C--:B------:R-:W-:Y:S01]  /*2010*/  FFMA R102, R117, R143.reuse, R102 ;  /* 0x0000008f75667223 */ /* 0x080fe20000000066 */
[----:B------:R-:W-:-:S02]  /*2020*/  FFMA R104, R121, R143, R104 ;  /* 0x0000008f79687223 */ /* 0x000fc40000000068 */
[----:B------:R-:W2:Y:S01]  /*2030*/  LDS R131, [R119+0x440] ;  /* 0x0004400077837984 */ /* 0x000ea20000000800 */
[-C--:B---3--:R-:W-:Y:S01]  /*2040*/  FFMA R106, R117, R145.reuse, R106 ;  /* 0x00000091756a7223 */ /* 0x088fe2000000006a */
[----:B------:R-:W-:Y:S02]  /*2050*/  FFMA R108, R121, R145, R108 ;  /* 0x00000091796c7223 */ /* 0x000fe4000000006c */
[----:B------:R-:W3:Y:S01]  /*2060*/  LDS R133, [R119+0x4440] ;  /* 0x0044400077857984 */ /* 0x000ee20000000800 */
[-C--:B----4-:R-:W-:Y:S01]  /*2070*/  FFMA R110, R117, R147.reuse, R110 ;  /* 0x00000093756e7223 */ /* 0x090fe2000000006e */
        /* <DEDUP_REMOVED lines=10> */
[----:B------:R-:W4:Y:S04]  /*2120*/  LDS R141, [R119+0x44c0] ;  /* 0x0044c000778d7984 */ /* 0x000f280000000800 */
[----:B------:R-:W4:Y:S01]  /*2130*/  LDS R143, [R119+0x500] ;  /* 0x00050000778f7984 */ /* 0x000f220000000800 */
[-C--:B------:R-:W-:Y:S01]  /*2140*/  FFMA R126, R117, R125.reuse, R126 ;  /* 0x0000007d757e7223 */ /* 0x080fe2000000007e */
[----:B------:R-:W-:-:S02]  /*2150*/  FFMA R128, R121, R125, R128 ;  /* 0x0000007d79807223 */ /* 0x000fc40000000080 */
[----:B------:R-:W4:Y:S01]  /*2160*/  LDS R145, [R119+0x4500] ;  /* 0x0045000077917984 */ /* 0x000f220000000800 */
[-C--:B0-----:R-:W-:Y:S01]  /*2170*/  FFMA R130, R117, R127.reuse, R130 ;  /* 0x0000007f75827223 */ /* 0x081fe20000000082 */
[----:B------:R-:W-:Y:S02]  /*2180*/  FFMA R132, R121, R127, R132 ;  /* 0x0000007f79847223 */ /* 0x000fe40000000084 */
[----:B------:R-:W0:Y:S01]  /*2190*/  LDS R147, [R119+0x540] ;  /* 0x0005400077937984 */ /* 0x000e220000000800 */
[-C--:B-1----:R-:W-:Y:S01]  /*21a0*/  FFMA R134, R117, R129.reuse, R134 ;  /* 0x0000008175867223 */ /* 0x082fe20000000086 */
[----:B------:R-:W-:Y:S02]  /*21b0*/  FFMA R136, R121, R129, R136 ;  /* 0x0000008179887223 */ /* 0x000fe40000000088 */
[----:B------:R-:W1:Y:S01]  /*21c0*/  LDS R149, [R119+0x4540] ;  /* 0x0045400077957984 */ /* 0x000e620000000800 */
[-C--:B--2---:R-:W-:Y:S01]  /*21d0*/  FFMA R31, R117, R123.reuse, R31 ;  /* 0x0000007b751f7223 */ /* 0x084fe2000000001f */
[----:B------:R-:W-:-:S02]  /*21e0*/  FFMA R124, R121, R123, R124 ;  /* 0x0000007b797c7223 */ /* 0x000fc4000000007c */
[----:B------:R-:W2:Y:S01]  /*21f0*/  LDS R151, [R119+0x580] ;  /* 0x0005800077977984 */ /* 0x000ea20000000800 */
[-C--:B------:R-:W-:Y:S01]  /*2200*/  FFMA R138, R117, R131.reuse, R138 ;  /* 0x00000083758a7223 */ /* 0x080fe2000000008a */
        /* <DEDUP_REMOVED lines=22> */
[-C--:B0-----:R-:W-:Y:S01]  /*2370*/  FFMA R21, R117, R147.reuse, R21 ;  /* 0x0000009375157223 */ /* 0x081fe20000000015 */
[----:B------:R-:W-:Y:S02]  /*2380*/  FFMA R23, R121, R147, R23 ;  /* 0x0000009379177223 */ /* 0x000fe40000000017 */
[----:B------:R-:W0:Y:S01]  /*2390*/  LDS R135, [R119+0x680] ;  /* 0x0006800077877984 */ /* 0x000e220000000800 */
[-C--:B-1----:R-:W-:Y:S01]  /*23a0*/  FFMA R109, R117, R149.reuse, R109 ;  /* 0x00000095756d7223 */ /* 0x082fe2000000006d */
[----:B------:R-:W-:-:S02]  /*23b0*/  FFMA R25, R121, R149, R25 ;  /* 0x0000009579197223 */ /* 0x000fc40000000019 */
[----:B------:R-:W1:Y:S01]  /*23c0*/  LDS R137, [R119+0x4680] ;  /* 0x0046800077897984 */ /* 0x000e620000000800 */
[-C--:B--2---:R-:W-:Y:S01]  /*23d0*/  FFMA R27, R117, R151.reuse, R27 ;  /* 0x00000097751b7223 */ /* 0x084fe2000000001b */
[----:B------:R-:W-:Y:S02]  /*23e0*/  FFMA R29, R121, R151, R29 ;  /* 0x00000097791d7223 */ /* 0x000fe4000000001d */
[----:B------:R-:W2:Y:S01]  /*23f0*/  LDS R139, [R119+0x6c0] ;  /* 0x0006c000778b7984 */ /* 0x000ea20000000800 */
[-C--:B------:R-:W-:Y:S01]  /*2400*/  FFMA R35, R117, R153.reuse, R35 ;  /* 0x0000009975237223 */ /* 0x080fe20000000023 */
        /* <DEDUP_REMOVED lines=25> */
[----:B------:R-:W-:Y:S01]  /*25a0*/  FFMA R65, R121, R137, R65 ;  /* 0x0000008979417223 */ /* 0x000fe20000000041 */
[-C--:B--2---:R-:W-:Y:S01]  /*25b0*/  FFMA R67, R117, R139.reuse, R67 ;  /* 0x0000008b75437223 */ /* 0x084fe20000000043 */
[----:B------:R-:W-:Y:S01]  /*25c0*/  FFMA R69, R121, R139, R69 ;  /* 0x0000008b79457223 */ /* 0x000fe20000000045 */
[----:B------:R1:W-:Y:S01]  /*25d0*/  STL [R15], R20 ;  /* 0x000000140f007387 */ /* 0x0003e20000100800 */
[-C--:B------:R-:W-:Y:S01]  /*25e0*/  FFMA R71, R117, R141.reuse, R71 ;  /* 0x0000008d75477223 */ /* 0x080fe20000000047 */
[----:B------:R-:W-:Y:S02]  /*25f0*/  FFMA R73, R121, R141, R73 ;  /* 0x0000008d79497223 */ /* 0x000fe40000000049 */
[----:B------:R1:W-:Y:S01]  /*2600*/  STL [R15+0x200], R22 ;  /* 0x000200160f007387 */ /* 0x0003e20000100800 */
[-C--:B------:R-:W-:Y:S01]  /*2610*/  FFMA R75, R117, R143.reuse, R75 ;  /* 0x0000008f754b7223 */ /* 0x080fe2000000004b */
[----:B------:R-:W-:-:S02]  /*2620*/  FFMA R77, R121, R143, R77 ;  /* 0x0000008f794d7223 */ /* 0x000fc4000000004d */
[----:B------:R1:W-:Y:S01]  /*2630*/  STL [R15+0x400], R24 ;  /* 0x000400180f007387 */ /* 0x0003e20000100800 */
[-C--:B---3--:R-:W-:Y:S01]  /*2640*/  FFMA R79, R117, R145.reuse, R79 ;  /* 0x00000091754f7223 */ /* 0x088fe2000000004f */
[----:B------:R-:W-:Y:S02]  /*2650*/  FFMA R81, R121, R145, R81 ;  /* 0x0000009179517223 */ /* 0x000fe40000000051 */
[----:B------:R1:W-:Y:S01]  /*2660*/  STL [R15+0x600], R26 ;  /* 0x0006001a0f007387 */ /* 0x0003e20000100800 */
[-C--:B----4-:R-:W-:Y:S01]  /*2670*/  FFMA R83, R117, R147.reuse, R83 ;  /* 0x0000009375537223 */ /* 0x090fe20000000053 */
[----:B------:R-:W-:Y:S02]  /*2680*/  FFMA R85, R121, R147, R85 ;  /* 0x0000009379557223 */ /* 0x000fe40000000055 */
[----:B------:R1:W-:Y:S01]  /*2690*/  STL [R15+0x10], R28 ;  /* 0x0000101c0f007387 */ /* 0x0003e20000100800 */
[-C--:B------:R-:W-:Y:S01]  /*26a0*/  FFMA R87, R117, R149.reuse, R87 ;  /* 0x0000009575577223 */ /* 0x080fe20000000057 */
[----:B------:R-:W-:-:S02]  /*26b0*/  FFMA R89, R121, R149, R89 ;  /* 0x0000009579597223 */ /* 0x000fc40000000059 */
[----:B------:R1:W-:Y:S01]  /*26c0*/  STL [R15+0x210], R30 ;  /* 0x0002101e0f007387 */ /* 0x0003e20000100800 */
[-C--:B------:R-:W-:Y:S01]  /*26d0*/  FFMA R91, R117, R151.reuse, R91 ;  /* 0x00000097755b7223 */ /* 0x080fe2000000005b */
[----:B------:R-:W-:Y:S02]  /*26e0*/  FFMA R93, R121, R151, R93 ;  /* 0x00000097795d7223 */ /* 0x000fe4000000005d */
[----:B------:R1:W-:Y:S01]  /*26f0*/  STL [R15+0x410], R32 ;  /* 0x000410200f007387 */ /* 0x0003e20000100800 */
[-C--:B------:R-:W-:Y:S01]  /*2700*/  FFMA R95, R117, R153.reuse, R95 ;  /* 0x00000099755f7223 */ /* 0x080fe2000000005f */
[----:B------:R-:W-:Y:S02]  /*2710*/  FFMA R97, R121, R153, R97 ;  /* 0x0000009979617223 */ /* 0x000fe40000000061 */
[----:B------:R1:W-:Y:S01]  /*2720*/  STL [R15+0x610], R34 ;  /* 0x000610220f007387 */ /* 0x0003e20000100800 */
[-C--:B------:R-:W-:Y:S01]  /*2730*/  FFMA R99, R117, R155.reuse, R99 ;  /* 0x0000009b75637223 */ /* 0x080fe20000000063 */
[----:B------:R-:W-:-:S02]  /*2740*/  FFMA R101, R121, R155, R101 ;  /* 0x0000009b79657223 */ /* 0x000fc40000000065 */
[----:B------:R1:W-:Y:S01]  /*2750*/  STL [R15+0x20], R36 ;  /* 0x000020240f007387 */ /* 0x0003e20000100800 */
[-C--:B0-----:R-:W-:Y:S01]  /*2760*/  FFMA R103, R117, R157.reuse, R103 ;  /* 0x0000009d75677223 */ /* 0x081fe20000000067 */
[----:B------:R-:W-:Y:S02]  /*2770*/  FFMA R105, R121, R157, R105 ;  /* 0x0000009d79697223 */ /* 0x000fe40000000069 */
[----:B------:R1:W-:Y:S01]  /*2780*/  STL [R15+0x220], R38 ;  /* 0x000220260f007387 */ /* 0x0003e20000100800 */
[----:B------:R-:W-:-:S03]  /*2790*/  HFMA2 R117, -RZ, RZ, 0, 5.9604644775390625e-08 ;  /* 0x00000001ff757431 */ /* 0x000fc600000001ff */
[----:B------:R1:W-:Y:S04]  /*27a0*/  STL [R15+0x420], R40 ;  /* 0x000420280f007387 */ /* 0x0003e80000100800 */
        /* <DEDUP_REMOVED lines=116> */
[----:B------:R1:W-:Y:S01]  /*2ef0*/  STL [R15+0x7f0], R105 ;  /* 0x0007f0690f007387 */ /* 0x0003e20000100800 */
[----:B------:R-:W-:Y:S05]  /*2f00*/  BRA.U UP1, `(.L_x_1) ;  /* 0xffffffe901d87547 */ /* 0x000fea000b83ffff */
[----:B------:R-:W-:Y:S05]  /*2f10*/  @P0 BRA `(.L_x_2) ;  /* 0xffffffe0008c0947 */ /* 0x000fea000383ffff */
[----:B------:R-:W-:-:S04]  /*2f20*/  IADD3 R16, PT, PT, R16, 0x1, RZ ;  /* 0x0000000110107810 */ /* 0x000fc80007ffe0ff */
[----:B------:R-:W-:-:S13]  /*2f30*/  ISETP.NE.AND P0, PT, R16, 0x8, PT ;  /* 0x000000081000780c */ /* 0x000fda0003f05270 */
[----:B------:R-:W-:Y:S05]  /*2f40*/  @P0 BRA `(.L_x_3) ;  /* 0xffffffe0007c0947 */ /* 0x000fea000383ffff */
[----:B------:R-:W-:-:S04]  /*2f50*/  IADD3 R4, PT, PT, R4, 0x1, RZ ;  /* 0x0000000104047810 */ /* 0x000fc80007ffe0ff */
[----:B------:R-:W-:-:S13]  /*2f60*/  ISETP.NE.AND P0, PT, R4, 0x40, PT ;  /* 0x000000400400780c */ /* 0x000fda0003f05270 */
[----:B------:R-:W-:Y:S05]  /*2f70*/  @P0 BRA `(.L_x_4) ;  /* 0xffffffd8005c0947 */ /* 0x000fea000383ffff */
[----:B------:R-:W0:Y:S01]  /*2f80*/  S2R R3, SR_CTAID.X ;  /* 0x0000000000037919 */ /* 0x000e220000002500 */
[----:B-1----:R-:W1:Y:S01]  /*2f90*/  LDC.64 R88, c[0x0][0x390] ;  /* 0x0000e400ff587b82 */ /* 0x002e620000000a00 */
[----:B------:R-:W-:Y:S01]  /*2fa0*/  SHF.L.U32 R2, R2, 0xe, RZ ;  /* 0x0000000e02027819 */ /* 0x000fe200000006ff */
[----:B------:R-:W-:-:S03]  /*2fb0*/  UMOV UR4, URZ ;  /* 0x000000ff00047c82 */ /* 0x000fc60008000000 */
[----:B------:R-:W-:-:S04]  /*2fc0*/  LOP3.LUT R2, R2, 0xe0000, RZ, 0xc0, !PT ;  /* 0x000e000002027812 */ /* 0x000fc800078ec0ff */
[----:B0-----:R-:W-:-:S04]  /*2fd0*/  LEA R2, R3, R2, 0x6 ;  /* 0x0000000203027211 */ /* 0x001fc800078e30ff */
[----:B------:R-:W-:-:S07]  /*2fe0*/  IADD3 R97, PT, PT, R7, R2, RZ ;  /* 0x0000000207617210 */ /* 0x000fce0007ffe0ff */
.L_x_5:
[----:B------:R-:W2:Y:S04]  /*2ff0*/  LDL.128 R100, [R0+-0x400] ;  /* 0xfffc000000647983 */ /* 0x000ea80000100c00 */
[----:B------:R-:W3:Y:S04]  /*3000*/  LDL.128 R104, [R0+-0x200] ;  /* 0xfffe000000687983 */ /* 0x000ee80000100c00 */
[----:B------:R-:W4:Y:S04]  /*3010*/  LDL.128 R108, [R0] ;  /* 0x00000000006c7983 */ /* 0x000f280000100c00 */
[----:B------:R-:W5:Y:S04]  /*3020*/  LDL.128 R112, [R0+0x200] ;  /* 0x0002000000707983 */ /* 0x000f680000100c00 */
[----:B------:R-:W5:Y:S04]  /*3030*/  LDL.128 R116, [R0+-0x3f0] ;  /* 0xfffc100000747983 */ /* 0x000f680000100c00 */
[----:B------:R-:W5:Y:S04]  /*3040*/  LDL.128 R120, [R0+-0x1f0] ;  /* 0xfffe100000787983 */ /* 0x000f680000100c00 */
[----:B------:R-:W5:Y:S04]  /*3050*/  LDL.128 R124, [R0+0x10] ;  /* 0x00001000007c7983 */ /* 0x000f680000100c00 */
[----:B------:R-:W5:Y:S04]  /*3060*/  LDL.128 R128, [R0+0x210] ;  /* 0x0002100000807983 */ /* 0x000f680000100c00 */
[----:B------:R-:W5:Y:S04]  /*3070*/  LDL.128 R72, [R0+0x220] ;  /* 0x0002200000487983 */ /* 0x000f680000100c00 */
[----:B------:R-:W5:Y:S04]  /*3080*/  LDL.128 R132, [R0+-0x3e0] ;  /* 0xfffc200000847983 */ /* 0x000f680000100c00 */
[----:B------:R-:W5:Y:S04]  /*3090*/  LDL.128 R136, [R0+-0x1e0] ;  /* 0xfffe200000887983 */ /* 0x000f680000100c00 */
[----:B------:R-:W5:Y:S04]  /*30a0*/  LDL.128 R92, [R0+0x20] ;  /* 0x00002000005c7983 */ /* 0x000f680000100c00 */
[----:B0-----:R-:W5:Y:S04]  /*30b0*/  LDL.128 R56, [R0+0x230] ;  /* 0x0002300000387983 */ /* 0x001f680000100c00 */
[----:B------:R-:W5:Y:S04]  /*30c0*/  LDL.128 R76, [R0+-0x3d0] ;  /* 0xfffc3000004c7983 */ /* 0x000f680000100c00 */
[----:B------:R-:W5:Y:S04]  /*30d0*/  LDL.128 R80, [R0+-0x1d0] ;  /* 0xfffe300000507983 */ /* 0x000f680000100c00 */
[----:B------:R-:W5:Y:S04]  /*30e0*/  LDL.128 R84, [R0+0x30] ;  /* 0x0000300000547983 */ /* 0x000f680000100c00 */
[----:B------:R-:W5:Y:S04]  /*30f0*/  LDL.128 R52, [R0+0x240] ;  /* 0x0002400000347983 */ /* 0x000f680000100c00 */
[----:B------:R-:W5:Y:S04]  /*3100*/  LDL.128 R60, [R0+-0x3c0] ;  /* 0xfffc4000003c7983 */ /* 0x000f680000100c00 */
[----:B------:R-:W5:Y:S04]  /*3110*/  LDL.128 R64, [R0+-0x1c0] ;  /* 0xfffe400000407983 */ /* 0x000f680000100c00 */
[----:B------:R-:W5:Y:S04]  /*3120*/  LDL.128 R68, [R0+0x40] ;  /* 0x0000400000447983 */ /* 0x000f680000100c00 */
[----:B------:R-:W5:Y:S04]  /*3130*/  LDL.128 R48, [R0+-0x3b0] ;  /* 0xfffc500000307983 */ /* 0x000f680000100c00 */
[----:B------:R-:W5:Y:S04]  /*3140*/  LDL.128 R44, [R0+-0x1b0] ;  /* 0xfffe5000002c7983 */ /* 0x000f680000100c00 */
[----:B------:R-:W5:Y:S04]  /*3150*/  LDL.128 R40, [R0+0x50] ;  /* 0x0000500000287983 */ /* 0x000f680000100c00 */
        /* <DEDUP_REMOVED lines=8> */
[----:B------:R0:W5:Y:S01]  /*31e0*/  LDL.128 R20, [R0+0x270] ;  /* 0x0002700000147983 */ /* 0x0001620000100c00 */
[C---:B-1----:R-:W-:Y:S01]  /*31f0*/  IMAD.WIDE.U32 R2, R97.reuse, 0x4, R88 ;  /* 0x0000000461027825 */ /* 0x042fe200078e0058 */
[----:B------:R-:W-:-:S02]  /*3200*/  IADD3 R91, PT, PT, R97, 0x1000, RZ ;  /* 0x00001000615b7810 */ /* 0x000fc40007ffe0ff */
[----:B------:R-:W-:-:S03]  /*3210*/  IADD3 R99, PT, PT, R97, 0x2000, RZ ;  /* 0x0000200061637810 */ /* 0x000fc60007ffe0ff */
[----:B------:R-:W-:Y:S01]  /*3220*/  IMAD.WIDE.U32 R90, R91, 0x4, R88 ;  /* 0x000000045b5a7825 */ /* 0x000fe200078e0058 */
[----:B------:R-:W-:-:S04]  /*3230*/  UIADD3 UR4, UPT, UPT, UR4, 0x8, URZ ;  /* 0x0000000804047890 */ /* 0x000fc8000fffe0ff */
[----:B------:R-:W-:Y:S01]  /*3240*/  UISETP.NE.AND UP0, UPT, UR4, 0x20, UPT ;  /* 0x000000200400788c */ /* 0x000fe2000bf05270 */
[----:B0-----:R-:W-:Y:S01]  /*3250*/  IADD3 R0, PT, PT, R0, 0x80, RZ ;  /* 0x0000008000007810 */ /* 0x001fe20007ffe0ff */
[----:B--2---:R-:W-:Y:S04]  /*3260*/  STG.E desc[UR8][R2.64], R100 ;  /* 0x0000006402007986 */ /* 0x004fe8000c101908 */
[----:B------:R-:W-:Y:S04]  /*3270*/  STG.E desc[UR8][R2.64+0x4], R101 ;  /* 0x0000046502007986 */ /* 0x000fe8000c101908 */
[----:B------:R-:W-:Y:S04]  /*3280*/  STG.E desc[UR8][R2.64+0x8], R102 ;  /* 0x0000086602007986 */ /* 0x000fe8000c101908 */
[----:B------:R-:W-:Y:S04]  /*3290*/  STG.E desc[UR8][R2.64+0xc], R103 ;  /* 0x00000c6702007986 */ /* 0x000fe8000c101908 */
[----:B---3--:R-:W-:Y:S04]  /*32a0*/  STG.E desc[UR8][R2.64+0x80], R104 ;  /* 0x0000806802007986 */ /* 0x008fe8000c101908 */
[----:B------:R-:W-:Y:S04]  /*32b0*/  STG.E desc[UR8][R2.64+0x84], R105 ;  /* 0x0000846902007986 */ /* 0x000fe8000c101908 */
[----:B------:R-:W-:Y:S04]  /*32c0*/  STG.E desc[UR8][R2.64+0x88], R106 ;  /* 0x0000886a02007986 */ /* 0x000fe8000c101908 */
[----:B------:R-:W-:Y:S04]  /*32d0*/  STG.E desc[UR8][R2.64+0x8c], R107 ;  /* 0x00008c6b02007986 */ /* 0x000fe8000c101908 */
[----:B----4-:R-:W-:Y:S04]  /*32e0*/  STG.E desc[UR8][R2.64+0x400000], R108 ;  /* 0x4000006c02007986 */ /* 0x010fe8000c101908 */
[----:B------:R-:W-:Y:S04]  /*32f0*/  STG.E desc[UR8][R2.64+0x400004], R109 ;  /* 0x4000046d02007986 */ /* 0x000fe8000c101908 */
[----:B------:R-:W-:Y:S04]  /*3300*/  STG.E desc[UR8][R2.64+0x400008], R110 ;  /* 0x4000086e02007986 */ /* 0x000fe8000c101908 */
[----:B------:R-:W-:Y:S04]  /*3310*/  STG.E desc[UR8][R2.64+0x40000c], R111 ;  /* 0x40000c6f02007986 */ /* 0x000fe8000c101908 */
[----:B-----5:R-:W-:Y:S04]  /*3320*/  STG.E desc[UR8][R2.64+0x400080], R112 ;  /* 0x4000807002007986 */ /* 0x020fe8000c101908 */
[----:B------:R-:W-:Y:S04]  /*3330*/  STG.E desc[UR8][R2.64+0x400084], R113 ;  /* 0x4000847102007986 */ /* 0x000fe8000c101908 */
[----:B------:R-:W-:Y:S04]  /*3340*/  STG.E desc[UR8][R2.64+0x400088], R114 ;  /* 0x4000887202007986 */ /* 0x000fe8000c101908 */
[----:B------:R0:W-:Y:S04]  /*3350*/  STG.E desc[UR8][R2.64+0x40008c], R115 ;  /* 0x40008c7302007986 */ /* 0x0001e8000c101908 */
[----:B------:R-:W-:Y:S01]  /*3360*/  STG.E desc[UR8][R90.64], R116 ;  /* 0x000000745a007986 */ /* 0x000fe2000c101908 */
[----:B0-----:R-:W-:Y:S01]  /*3370*/  IMAD.WIDE.U32 R2, R99, 0x4, R88 ;  /* 0x0000000463027825 */ /* 0x001fe200078e0058 */
[----:B------:R-:W-:-:S02]  /*3380*/  IADD3 R99, PT, PT, R97, 0x3000, RZ ;  /* 0x0000300061637810 */ /* 0x000fc40007ffe0ff */
[----:B------:R-:W-:Y:S04]  /*3390*/  STG.E desc[UR8][R90.64+0x4], R117 ;  /* 0x000004755a007986 */ /* 0x000fe8000c101908 */
        /* <DEDUP_REMOVED lines=13> */
[----:B------:R0:W-:Y:S04]  /*3470*/  STG.E desc[UR8][R90.64+0x40008c], R131 ;  /* 0x40008c835a007986 */ /* 0x0001e8000c101908 */
[----:B------:R1:W-:Y:S04]  /*3480*/  STG.E desc[UR8][R2.64+0x400084], R73 ;  /* 0x4000844902007986 */ /* 0x0003e8000c101908 */
[----:B------:R-:W-:Y:S01]  /*3490*/  STG.E desc[UR8][R2.64], R132 ;  /* 0x0000008402007986 */ /* 0x000fe2000c101908 */
[----:B0-----:R-:W-:-:S03]  /*34a0*/  IMAD.WIDE.U32 R90, R99, 0x4, R88 ;  /* 0x00000004635a7825 */ /* 0x001fc600078e0058 */
[----:B------:R-:W-:Y:S01]  /*34b0*/  STG.E desc[UR8][R2.64+0x4], R133 ;  /* 0x0000048502007986 */ /* 0x000fe2000c101908 */
[----:B-1----:R-:W-:-:S03]  /*34c0*/  IADD3 R73, PT, PT, R97, 0x4000, RZ ;  /* 0x0000400061497810 */ /* 0x002fc60007ffe0ff */
        /* <DEDUP_REMOVED lines=15> */
[----:B0-----:R-:W-:Y:S01]  /*35c0*/  IMAD.WIDE.U32 R2, R73, 0x4, R88 ;  /* 0x0000000449027825 */ /* 0x001fe200078e0058 */
[----:B-1----:R-:W-:-:S02]  /*35d0*/  IADD3 R57, PT, PT, R97, 0x5000, RZ ;  /* 0x0000500061397810 */ /* 0x002fc40007ffe0ff */
        /* <DEDUP_REMOVED lines=12> */
[----:B------:R-:W-:Y:S04]  /*36a0*/  STG.E desc[UR8][R90.64+0x400088], R58 ;  /* 0x4000883a5a007986 */ /* 0x000fe8000c101908 */
[----:B------:R-:W-:Y:S01]  /*36b0*/  STG.E desc[UR8][R90.64+0x40008c], R59 ;  /* 0x40008c3b5a007986 */ /* 0x000fe2000c101908 */
[----:B0-----:R-:W-:-:S03]  /*36c0*/  IMAD.WIDE.U32 R56, R57, 0x4, R88 ;  /* 0x0000000439387825 */ /* 0x001fc600078e0058 */
[----:B------:R0:W-:Y:S04]  /*36d0*/  STG.E desc[UR8][R2.64+0x400084], R53 ;  /* 0x4000843502007986 */ /* 0x0001e8000c101908 */
[----:B------:R-:W-:Y:S04]  /*36e0*/  STG.E desc[UR8][R2.64], R60 ;  /* 0x0000003c02007986 */ /* 0x000fe8000c101908 */
[----:B------:R-:W-:Y:S04]  /*36f0*/  STG.E desc[UR8][R2.64+0x4], R61 ;  /* 0x0000043d02007986 */ /* 0x000fe8000c101908 */
[----:B------:R-:W-:Y:S01]  /*3700*/  STG.E desc[UR8][R2.64+0x8], R62 ;  /* 0x0000083e02007986 */ /* 0x000fe2000c101908 */
[----:B0-----:R-:W-:-:S03]  /*3710*/  IADD3 R53, PT, PT, R97, 0x6000, RZ ;  /* 0x0000600061357810 */ /* 0x001fc60007ffe0ff */
        /* <DEDUP_REMOVED lines=13> */
[----:B------:R1:W-:Y:S01]  /*37f0*/  STG.E desc[UR8][R56.64+0x4], R49 ;  /* 0x0000043138007986 */ /* 0x0003e2000c101908 */
[----:B0-----:R-:W-:-:S03]  /*3800*/  IADD3 R3, PT, PT, R97, 0x7000, RZ ;  /* 0x0000700061037810 */ /* 0x001fc60007ffe0ff */
[----:B------:R0:W-:Y:S02]  /*3810*/  STG.E desc[UR8][R56.64+0x8], R50 ;  /* 0x0000083238007986 */ /* 0x0001e4000c101908 */
[----:B------:R-:W-:-:S04]  /*3820*/  IMAD.WIDE.U32 R2, R3, 0x4, R88 ;  /* 0x0000000403027825 */ /* 0x000fc800078e0058 */
[----:B-1----:R-:W-:Y:S01]  /*3830*/  IMAD.WIDE.U32 R48, R53, 0x4, R88 ;  /* 0x0000000435307825 */ /* 0x002fe200078e0058 */
[----:B------:R0:W-:Y:S04]  /*3840*/  STG.E desc[UR8][R56.64+0xc], R51 ;  /* 0x00000c3338007986 */ /* 0x0001e8000c101908 */
        /* <DEDUP_REMOVED lines=43> */
[----:B------:R0:W-:Y:S01]  /*3b00*/  STG.E desc[UR8][R2.64+0x40008c], R23 ;  /* 0x40008c1702007986 */ /* 0x0001e2000c101908 */
[----:B------:R-:W-:Y:S01]  /*3b10*/  IADD3 R97, PT, PT, R97, 0x8000, RZ ;  /* 0x0000800061617810 */ /* 0x000fe20007ffe0ff */
[----:B------:R-:W-:Y:S06]  /*3b20*/  BRA.U UP0, `(.L_x_5) ;  /* 0xfffffff500307547 */ /* 0x000fec000b83ffff */
[----:B------:R-:W-:Y:S05]  /*3b30*/  EXIT ;  /* 0x000000000000794d */ /* 0x000fea0003800000 */
.L_x_6:
[----:B------:R-:W-:-:S00]  /*3b40*/  BRA `(.L_x_6) ;  /* 0xfffffffc00fc7947 */ /* 0x000fc0000383ffff */
[----:B------:R-:W-:-:S00]  /*3b50*/  NOP ;  /* 0x0000000000007918 */ /* 0x000fc00000000000 */
        /* <DEDUP_REMOVED lines=10> */
.L_x_7:


//--------------------- .nv.shared.mymatmul_kernel0 --------------------------
	.section	.nv.shared.mymatmul_kernel0,"aw",@nobits
	.sectionflags	@""
	.align	4
.nv.shared.mymatmul_kernel0:
	.zero		37888


//--------------------- .nv.shared.reserved.0     --------------------------
	.section	.nv.shared.reserved.0,"aw",@nobits
	.weak		__nv_reservedSMEM_offset_0_alias
	.size		__nv_reservedSMEM_offset_0_alias, 0, 64
	.other		__nv_reservedSMEM_offset_0_alias,@"STO_CUDA_RESERVED_SHARED STV_DEFAULT"
__nv_reservedSMEM_offset_0_alias:
	.zero		0
	.zero		64


//--------------------- .nv.constant0.mymatmul_kernel0 --------------------------
	.section	.nv.constant0.mymatmul_kernel0,"a",@progbits
	.sectionflags	@""
	.align	4
.nv.constant0.mymatmul_kernel0:
	.zero		920


//--------------------- SYMBOLS --------------------------

	.type		.nv.reservedSmem.offset0,@object
	.size		.nv.reservedSmem.offset0,0x4
	.type		.nv.reservedSmem.cap,@object
	.size		.nv.reservedSmem.cap,0x4
